// auto-generated by cutlass_sweep.conv — config: {"arch": "sm_90", "cluster_m": 2, "cluster_n": 1, "conv_kind": "dgrad", "dtype": "fp16", "ndim": 3, "tile_k": 32, "tile_m": 256, "tile_n": 64}
#include "cutlass/cutlass.h"
#include "cute/tensor.hpp"
#include "cutlass/kernel_hardware_info.hpp"
#include "cutlass/conv/convolution.h"
#include "cutlass/conv/dispatch_policy.hpp"
#include "cutlass/conv/collective/collective_builder.hpp"
#include "cutlass/conv/kernel/conv_universal.hpp"
#include "cutlass/conv/device/conv_universal_adapter.hpp"
#include "cutlass/epilogue/collective/collective_builder.hpp"

using namespace cute;
using Elem = cutlass::half_t;
using Acc  = float;
using LayoutAB = cutlass::layout::TensorNDHWC;
using LayoutC  = cutlass::layout::TensorNDHWC;
constexpr auto ConvOp = cutlass::conv::Operator::kDgrad;
using TileShape    = Shape<_256, _64, Shape<_32>>;
using ClusterShape = Shape<_2, _1, _1>;

using CollectiveEpilogue = typename cutlass::epilogue::collective::CollectiveBuilder<
    cutlass::arch::Sm90, cutlass::arch::OpClassTensorOp,
    TileShape, ClusterShape,
    cutlass::epilogue::collective::EpilogueTileAuto,
    Acc, Acc,
    Elem, LayoutC, 128 / cutlass::sizeof_bits<Elem>::value,
    Elem, LayoutC, 128 / cutlass::sizeof_bits<Elem>::value,
    cutlass::epilogue::collective::EpilogueScheduleAuto
  >::CollectiveOp;

using CollectiveMainloop = typename cutlass::conv::collective::CollectiveBuilder<
    cutlass::arch::Sm90, cutlass::arch::OpClassTensorOp, ConvOp,
    Elem, LayoutAB, 128 / cutlass::sizeof_bits<Elem>::value,
    Elem, LayoutAB, 128 / cutlass::sizeof_bits<Elem>::value,
    Acc,
    TileShape, ClusterShape,
    cutlass::conv::collective::StageCountAutoCarveout<
        static_cast<int>(sizeof(typename CollectiveEpilogue::SharedStorage))>,
    cutlass::conv::collective::KernelScheduleAuto
  >::CollectiveOp;

using ProblemShape = cutlass::conv::ConvProblemShape<
    ConvOp, CollectiveMainloop::DispatchPolicy::NumSpatialDimensions>;
using ConvKernel = cutlass::conv::kernel::ConvUniversal<
    ProblemShape, CollectiveMainloop, CollectiveEpilogue>;
using Conv = cutlass::conv::device::ConvUniversalAdapter<ConvKernel>;

auto* _anchor = &cutlass::device_kernel<ConvKernel>;


// ===== COMPILED SASS (sm_90a) =====

	.target	sm_90a

	.elftype	@"ET_EXEC"


//--------------------- .note.nv.tkinfo           --------------------------
	.section	.note.nv.tkinfo,"",@"SHT_NOTE"
	.sectionflags	@"SHF_NOTE_NV_TKINFO"
	.tkinfo
        /*0018*/ 	.word	0x00000002
        /*0030*/ 	.string	""
        /*0030*/ 	.string	"ptxas"
        /*0030*/ 	.string	"Cuda compilation tools, release 13.0, V13.0.88"
        /*0030*/ 	.string	"Build cuda_13.0.r13.0/compiler.36424714_0"
        /*0030*/ 	.string	"-arch sm_90a -m 64 "



//--------------------- .note.nv.cuinfo           --------------------------
	.section	.note.nv.cuinfo,"",@"SHT_NOTE"
	.sectionflags	@"SHF_NOTE_NV_CUINFO"
        /*0018*/ 	.short	0x0002
        /*001a*/ 	.short	0x005a
        /*001c*/ 	.short	0x0082
	.zero		2


//--------------------- .nv.info                  --------------------------
	.section	.nv.info,"",@"SHT_CUDA_INFO"
	.align	4


	//----- nvinfo : EIATTR_REGCOUNT
	.align		4
        /*0000*/ 	.byte	0x04, 0x2f
        /*0002*/ 	.short	(.L_12 - .L_11)
	.align		4
.L_11:
        /*0004*/ 	.word	index@(_ZN7cutlass13device_kernelINS_4conv6kernel13ConvUniversalINS1_16ConvProblemShapeILNS1_8OperatorE1ELi3EEENS1_10collective14CollectiveConvINS1_46MainloopSm90TmaGmmaWarpSpecializedImplicitGemmILS5_1ELi11ELi3EN4cute5tupleIJNSA_1CILi2EEENSC_ILi1EEESE_EEENS1_36KernelImplicitTmaWarpSpecializedSm90ELi1EEENSB_IJNSC_ILi256EEENSC_ILi64EEENSB_IJNSC_ILi32EEEEEEEEENS_6half_tESN_NSA_8TiledMMAINSA_8MMA_AtomIJNSA_4SM904GMMA25MMA_64x64x16_F32F16F16_SSILNSR_5MajorE0ELST_1ELNSR_7ScaleInE1ELSU_1EEEEEENSA_6LayoutINSB_IJSE_SE_SE_EEENSB_IJNSC_ILi0EEESZ_SZ_EEEEENSB_IJNSA_10UnderscoreES12_S12_EEEEENS7_6detail26Sm90ImplicitGemmTileTraitsINSA_20SM90_TMA_LOAD_IM2COLENSA_14ComposedLayoutINSA_7SwizzleILi2ELi4ELi3EEENSA_18smem_ptr_flag_bitsILi16EEENSX_INSB_IJNSB_IJNSC_ILi8EEESK_EEENSB_IJSK_SE_EEENSB_IJSE_NSC_ILi11EEEEEEEEENSB_IJNSB_IJSK_SI_EEENSB_IJSE_SZ_EEENSB_IJSZ_NSC_ILi8192EEEEEEEEEEEEEvEENS16_INSA_23SM90_TMA_LOAD_MULTICASTENS18_INS19_ILi3ELi4ELi3EEES1C_NSX_INSB_IJNSB_IJSJ_SE_EEENSB_IJS1D_NSC_ILi4EEEEEES1H_EEENSB_IJS1K_NSB_IJSJ_NSC_ILi512EEEEEENSB_IJSZ_NSC_ILi2048EEEEEEEEEEEEEvEEEENS_8epilogue10collective6detail29Sm90TmaWarpSpecializedAdapterINS27_15DefaultEpilogueISN_NSB_IJNSB_IJllllEEESE_SZ_EEES2C_NS26_6thread17LinearCombinationISN_Li1EffLNS2D_9ScaleType4KindE0ELNS_15FloatRoundStyleE2ESN_EENS_4gemm15EpilogueDefaultEEEEEvvEEEEvNT_6ParamsE)
        /*0008*/ 	.word	0x0000009a


	//----- nvinfo : EIATTR_FRAME_SIZE
	.align		4
.L_12:
        /*000c*/ 	.byte	0x04, 0x11
        /*000e*/ 	.short	(.L_14 - .L_13)
	.align		4
.L_13:
        /*0010*/ 	.word	index@(_ZN7cutlass13device_kernelINS_4conv6kernel13ConvUniversalINS1_16ConvProblemShapeILNS1_8OperatorE1ELi3EEENS1_10collective14CollectiveConvINS1_46MainloopSm90TmaGmmaWarpSpecializedImplicitGemmILS5_1ELi11ELi3EN4cute5tupleIJNSA_1CILi2EEENSC_ILi1EEESE_EEENS1_36KernelImplicitTmaWarpSpecializedSm90ELi1EEENSB_IJNSC_ILi256EEENSC_ILi64EEENSB_IJNSC_ILi32EEEEEEEEENS_6half_tESN_NSA_8TiledMMAINSA_8MMA_AtomIJNSA_4SM904GMMA25MMA_64x64x16_F32F16F16_SSILNSR_5MajorE0ELST_1ELNSR_7ScaleInE1ELSU_1EEEEEENSA_6LayoutINSB_IJSE_SE_SE_EEENSB_IJNSC_ILi0EEESZ_SZ_EEEEENSB_IJNSA_10UnderscoreES12_S12_EEEEENS7_6detail26Sm90ImplicitGemmTileTraitsINSA_20SM90_TMA_LOAD_IM2COLENSA_14ComposedLayoutINSA_7SwizzleILi2ELi4ELi3EEENSA_18smem_ptr_flag_bitsILi16EEENSX_INSB_IJNSB_IJNSC_ILi8EEESK_EEENSB_IJSK_SE_EEENSB_IJSE_NSC_ILi11EEEEEEEEENSB_IJNSB_IJSK_SI_EEENSB_IJSE_SZ_EEENSB_IJSZ_NSC_ILi8192EEEEEEEEEEEEEvEENS16_INSA_23SM90_TMA_LOAD_MULTICASTENS18_INS19_ILi3ELi4ELi3EEES1C_NSX_INSB_IJNSB_IJSJ_SE_EEENSB_IJS1D_NSC_ILi4EEEEEES1H_EEENSB_IJS1K_NSB_IJSJ_NSC_ILi512EEEEEENSB_IJSZ_NSC_ILi2048EEEEEEEEEEEEEvEEEENS_8epilogue10collective6detail29Sm90TmaWarpSpecializedAdapterINS27_15DefaultEpilogueISN_NSB_IJNSB_IJllllEEESE_SZ_EEES2C_NS26_6thread17LinearCombinationISN_Li1EffLNS2D_9ScaleType4KindE0ELNS_15FloatRoundStyleE2ESN_EENS_4gemm15EpilogueDefaultEEEEEvvEEEEvNT_6ParamsE)
        /*0014*/ 	.word	0x00000000


	//----- nvinfo : EIATTR_MIN_STACK_SIZE
	.align		4
.L_14:
        /*0018*/ 	.byte	0x04, 0x12
        /*001a*/ 	.short	(.L_16 - .L_15)
	.align		4
.L_15:
        /*001c*/ 	.word	index@(_ZN7cutlass13device_kernelINS_4conv6kernel13ConvUniversalINS1_16ConvProblemShapeILNS1_8OperatorE1ELi3EEENS1_10collective14CollectiveConvINS1_46MainloopSm90TmaGmmaWarpSpecializedImplicitGemmILS5_1ELi11ELi3EN4cute5tupleIJNSA_1CILi2EEENSC_ILi1EEESE_EEENS1_36KernelImplicitTmaWarpSpecializedSm90ELi1EEENSB_IJNSC_ILi256EEENSC_ILi64EEENSB_IJNSC_ILi32EEEEEEEEENS_6half_tESN_NSA_8TiledMMAINSA_8MMA_AtomIJNSA_4SM904GMMA25MMA_64x64x16_F32F16F16_SSILNSR_5MajorE0ELST_1ELNSR_7ScaleInE1ELSU_1EEEEEENSA_6LayoutINSB_IJSE_SE_SE_EEENSB_IJNSC_ILi0EEESZ_SZ_EEEEENSB_IJNSA_10UnderscoreES12_S12_EEEEENS7_6detail26Sm90ImplicitGemmTileTraitsINSA_20SM90_TMA_LOAD_IM2COLENSA_14ComposedLayoutINSA_7SwizzleILi2ELi4ELi3EEENSA_18smem_ptr_flag_bitsILi16EEENSX_INSB_IJNSB_IJNSC_ILi8EEESK_EEENSB_IJSK_SE_EEENSB_IJSE_NSC_ILi11EEEEEEEEENSB_IJNSB_IJSK_SI_EEENSB_IJSE_SZ_EEENSB_IJSZ_NSC_ILi8192EEEEEEEEEEEEEvEENS16_INSA_23SM90_TMA_LOAD_MULTICASTENS18_INS19_ILi3ELi4ELi3EEES1C_NSX_INSB_IJNSB_IJSJ_SE_EEENSB_IJS1D_NSC_ILi4EEEEEES1H_EEENSB_IJS1K_NSB_IJSJ_NSC_ILi512EEEEEENSB_IJSZ_NSC_ILi2048EEEEEEEEEEEEEvEEEENS_8epilogue10collective6detail29Sm90TmaWarpSpecializedAdapterINS27_15DefaultEpilogueISN_NSB_IJNSB_IJllllEEESE_SZ_EEES2C_NS26_6thread17LinearCombinationISN_Li1EffLNS2D_9ScaleType4KindE0ELNS_15FloatRoundStyleE2ESN_EENS_4gemm15EpilogueDefaultEEEEEvvEEEEvNT_6ParamsE)
        /*0020*/ 	.word	0x00000000
.L_16:


//--------------------- .nv.compat                --------------------------
	.section	.nv.compat,"",@"SHT_CUDA_COMPAT_INFO"
	.align	4
        /*0000*/ 	.byte	0x02, 0x09, 0x01, 0x00, 0x02, 0x02, 0x04, 0x00, 0x02, 0x05, 0x05, 0x00, 0x03, 0x07, 0x01, 0x01
        /*0010*/ 	.byte	0x02, 0x03, 0x01, 0x00, 0x02, 0x06, 0x01, 0x00, 0x04, 0x0b, 0x08, 0x00, 0x00, 0x00, 0x00, 0x00
        /*0020*/ 	.byte	0x00, 0x00, 0x00, 0x00


//--------------------- .nv.info._ZN7cutlass13device_kernelINS_4conv6kernel13ConvUniversalINS1_16ConvProblemShapeILNS1_8OperatorE1ELi3EEENS1_10collective14CollectiveConvINS1_46MainloopSm90TmaGmmaWarpSpecializedImplicitGemmILS5_1ELi11ELi3EN4cute5tupleIJNSA_1CILi2EEENSC_ILi1EEESE_EEENS1_36KernelImplicitTmaWarpSpecializedSm90ELi1EEENSB_IJNSC_ILi256EEENSC_ILi64EEENSB_IJNSC_ILi32EEEEEEEEENS_6half_tESN_NSA_8TiledMMAINSA_8MMA_AtomIJNSA_4SM904GMMA25MMA_64x64x16_F32F16F16_SSILNSR_5MajorE0ELST_1ELNSR_7ScaleInE1ELSU_1EEEEEENSA_6LayoutINSB_IJSE_SE_SE_EEENSB_IJNSC_ILi0EEESZ_SZ_EEEEENSB_IJNSA_10UnderscoreES12_S12_EEEEENS7_6detail26Sm90ImplicitGemmTileTraitsINSA_20SM90_TMA_LOAD_IM2COLENSA_14ComposedLayoutINSA_7SwizzleILi2ELi4ELi3EEENSA_18smem_ptr_flag_bitsILi16EEENSX_INSB_IJNSB_IJNSC_ILi8EEESK_EEENSB_IJSK_SE_EEENSB_IJSE_NSC_ILi11EEEEEEEEENSB_IJNSB_IJSK_SI_EEENSB_IJSE_SZ_EEENSB_IJSZ_NSC_ILi8192EEEEEEEEEEEEEvEENS16_INSA_23SM90_TMA_LOAD_MULTICASTENS18_INS19_ILi3ELi4ELi3EEES1C_NSX_INSB_IJNSB_IJSJ_SE_EEENSB_IJS1D_NSC_ILi4EEEEEES1H_EEENSB_IJS1K_NSB_IJSJ_NSC_ILi512EEEEEENSB_IJSZ_NSC_ILi2048EEEEEEEEEEEEEvEEEENS_8epilogue10collective6detail29Sm90TmaWarpSpecializedAdapterINS27_15DefaultEpilogueISN_NSB_IJNSB_IJllllEEESE_SZ_EEES2C_NS26_6thread17LinearCombinationISN_Li1EffLNS2D_9ScaleType4KindE0ELNS_15FloatRoundStyleE2ESN_EENS_4gemm15EpilogueDefaultEEEEEvvEEEEvNT_6ParamsE --------------------------
	.section	.nv.info._ZN7cutlass13device_kernelINS_4conv6kernel13ConvUniversalINS1_16ConvProblemShapeILNS1_8OperatorE1ELi3EEENS1_10collective14CollectiveConvINS1_46MainloopSm90TmaGmmaWarpSpecializedImplicitGemmILS5_1ELi11ELi3EN4cute5tupleIJNSA_1CILi2EEENSC_ILi1EEESE_EEENS1_36KernelImplicitTmaWarpSpecializedSm90ELi1EEENSB_IJNSC_ILi256EEENSC_ILi64EEENSB_IJNSC_ILi32EEEEEEEEENS_6half_tESN_NSA_8TiledMMAINSA_8MMA_AtomIJNSA_4SM904GMMA25MMA_64x64x16_F32F16F16_SSILNSR_5MajorE0ELST_1ELNSR_7ScaleInE1ELSU_1EEEEEENSA_6LayoutINSB_IJSE_SE_SE_EEENSB_IJNSC_ILi0EEESZ_SZ_EEEEENSB_IJNSA_10UnderscoreES12_S12_EEEEENS7_6detail26Sm90ImplicitGemmTileTraitsINSA_20SM90_TMA_LOAD_IM2COLENSA_14ComposedLayoutINSA_7SwizzleILi2ELi4ELi3EEENSA_18smem_ptr_flag_bitsILi16EEENSX_INSB_IJNSB_IJNSC_ILi8EEESK_EEENSB_IJSK_SE_EEENSB_IJSE_NSC_ILi11EEEEEEEEENSB_IJNSB_IJSK_SI_EEENSB_IJSE_SZ_EEENSB_IJSZ_NSC_ILi8192EEEEEEEEEEEEEvEENS16_INSA_23SM90_TMA_LOAD_MULTICASTENS18_INS19_ILi3ELi4ELi3EEES1C_NSX_INSB_IJNSB_IJSJ_SE_EEENSB_IJS1D_NSC_ILi4EEEEEES1H_EEENSB_IJS1K_NSB_IJSJ_NSC_ILi512EEEEEENSB_IJSZ_NSC_ILi2048EEEEEEEEEEEEEvEEEENS_8epilogue10collective6detail29Sm90TmaWarpSpecializedAdapterINS27_15DefaultEpilogueISN_NSB_IJNSB_IJllllEEESE_SZ_EEES2C_NS26_6thread17LinearCombinationISN_Li1EffLNS2D_9ScaleType4KindE0ELNS_15FloatRoundStyleE2ESN_EENS_4gemm15EpilogueDefaultEEEEEvvEEEEvNT_6ParamsE,"",@"SHT_CUDA_INFO"
	.sectionflags	@""
	.align	4


	//----- nvinfo : EIATTR_CUDA_API_VERSION
	.align		4
        /*0000*/ 	.byte	0x04, 0x37
        /*0002*/ 	.short	(.L_18 - .L_17)
.L_17:
        /*0004*/ 	.word	0x00000082


	//----- nvinfo : EIATTR_KPARAM_INFO
	.align		4
.L_18:
        /*0008*/ 	.byte	0x04, 0x17
        /*000a*/ 	.short	(.L_20 - .L_19)
.L_19:
        /*000c*/ 	.word	0x00000000
        /*0010*/ 	.short	0x0000
        /*0012*/ 	.short	0x0070
        /*0014*/ 	.byte	0x00, 0xf0, 0x01, 0x10


	//----- nvinfo : EIATTR_SPARSE_MMA_MASK
	.align		4
.L_20:
        /*0018*/ 	.byte	0x03, 0x50
        /*001a*/ 	.short	0x0000


	//----- nvinfo : EIATTR_MAXREG_COUNT
	.align		4
        /*001c*/ 	.byte	0x03, 0x1b
        /*001e*/ 	.short	0x00ff


	//----- nvinfo : EIATTR_NUM_BARRIERS
	.align		4
        /*0020*/ 	.byte	0x02, 0x4c
        /*0022*/ 	.byte	0x01
	.zero		1


	//----- nvinfo : EIATTR_MERCURY_ISA_VERSION
	.align		4
        /*0024*/ 	.byte	0x03, 0x5f
        /*0026*/ 	.short	0x0101


	//----- nvinfo : EIATTR_COOP_GROUP_MASK_REGIDS
	.align		4
        /*0028*/ 	.byte	0x04, 0x29
        /*002a*/ 	.short	(.L_22 - .L_21)


	//   ....[0]....
.L_21:
        /*002c*/ 	.word	0xffffffff


	//   ....[1]....
        /*0030*/ 	.word	0xffffffff


	//   ....[2]....
        /*0034*/ 	.word	0xffffffff


	//   ....[3]....
        /*0038*/ 	.word	0xffffffff


	//----- nvinfo : EIATTR_COOP_GROUP_INSTR_OFFSETS
	.align		4
.L_22:
        /*003c*/ 	.byte	0x04, 0x28
        /*003e*/ 	.short	(.L_24 - .L_23)


	//   ....[0]....
.L_23:
        /*0040*/ 	.word	0x00000070


	//   ....[1]....
        /*0044*/ 	.word	0x00000080


	//   ....[2]....
        /*0048*/ 	.word	0x00000140


	//   ....[3]....
        /*004c*/ 	.word	0x000007b0


	//----- nvinfo : EIATTR_MBARRIER_INSTR_OFFSETS
	.align		4
.L_24:
        /*0050*/ 	.byte	0x04, 0x39
        /*0052*/ 	.short	(.L_26 - .L_25)


	//   ....[0]....
.L_25:
        /*0054*/ 	.word	0x00000310
        /*0058*/ 	.word	0x000000ff
        /*005c*/ 	.word	0x00037000
        /*0060*/ 	.short	0x0100
        /*0062*/ 	.byte	0x08
	.zero		1


	//   ....[1]....
        /*0064*/ 	.word	0x00000320
        /*0068*/ 	.word	0x000000ff
        /*006c*/ 	.word	0x00037058
        /*0070*/ 	.short	0x0100
        /*0072*/ 	.byte	0x08
	.zero		1


	//   ....[2]....
        /*0074*/ 	.word	0x00000330
        /*0078*/ 	.word	0x000000ff
        /*007c*/ 	.word	0x00037008
        /*0080*/ 	.short	0x0100
        /*0082*/ 	.byte	0x08
	.zero		1


	//   ....[3]....
        /*0084*/ 	.word	0x00000340
        /*0088*/ 	.word	0x000000ff
        /*008c*/ 	.word	0x00037060
        /*0090*/ 	.short	0x0100
        /*0092*/ 	.byte	0x08
	.zero		1


	//   ....[4]....
        /*0094*/ 	.word	0x00000350
        /*0098*/ 	.word	0x000000ff
        /*009c*/ 	.word	0x00037010
        /*00a0*/ 	.short	0x0100
        /*00a2*/ 	.byte	0x08
	.zero		1


	//   ....[5]....
        /*00a4*/ 	.word	0x00000360
        /*00a8*/ 	.word	0x000000ff
        /*00ac*/ 	.word	0x00037068
        /*00b0*/ 	.short	0x0100
        /*00b2*/ 	.byte	0x08
	.zero		1


	//   ....[6]....
        /*00b4*/ 	.word	0x00000370
        /*00b8*/ 	.word	0x000000ff
        /*00bc*/ 	.word	0x00037018
        /*00c0*/ 	.short	0x0100
        /*00c2*/ 	.byte	0x08
	.zero		1


	//   ....[7]....
        /*00c4*/ 	.word	0x00000380
        /*00c8*/ 	.word	0x000000ff
        /*00cc*/ 	.word	0x00037070
        /*00d0*/ 	.short	0x0100
        /*00d2*/ 	.byte	0x08
	.zero		1


	//   ....[8]....
        /*00d4*/ 	.word	0x00000390
        /*00d8*/ 	.word	0x000000ff
        /*00dc*/ 	.word	0x00037020
        /*00e0*/ 	.short	0x0100
        /*00e2*/ 	.byte	0x08
	.zero		1


	//   ....[9]....
        /*00e4*/ 	.word	0x000003a0
        /*00e8*/ 	.word	0x000000ff
        /*00ec*/ 	.word	0x00037078
        /*00f0*/ 	.short	0x0100
        /*00f2*/ 	.byte	0x08
	.zero		1


	//   ....[10]....
        /*00f4*/ 	.word	0x000003b0
        /*00f8*/ 	.word	0x000000ff
        /*00fc*/ 	.word	0x00037028
        /*0100*/ 	.short	0x0100
        /*0102*/ 	.byte	0x08
	.zero		1


	//   ....[11]....
        /*0104*/ 	.word	0x000003c0
        /*0108*/ 	.word	0x000000ff
        /*010c*/ 	.word	0x00037080
        /*0110*/ 	.short	0x0100
        /*0112*/ 	.byte	0x08
	.zero		1


	//   ....[12]....
        /*0114*/ 	.word	0x000003d0
        /*0118*/ 	.word	0x000000ff
        /*011c*/ 	.word	0x00037030
        /*0120*/ 	.short	0x0100
        /*0122*/ 	.byte	0x08
	.zero		1


	//   ....[13]....
        /*0124*/ 	.word	0x000003e0
        /*0128*/ 	.word	0x000000ff
        /*012c*/ 	.word	0x00037088
        /*0130*/ 	.short	0x0100
        /*0132*/ 	.byte	0x08
	.zero		1


	//   ....[14]....
        /*0134*/ 	.word	0x000003f0
        /*0138*/ 	.word	0x000000ff
        /*013c*/ 	.word	0x00037038
        /*0140*/ 	.short	0x0100
        /*0142*/ 	.byte	0x08
	.zero		1


	//   ....[15]....
        /*0144*/ 	.word	0x00000400
        /*0148*/ 	.word	0x000000ff
        /*014c*/ 	.word	0x00037090
        /*0150*/ 	.short	0x0100
        /*0152*/ 	.byte	0x08
	.zero		1


	//   ....[16]....
        /*0154*/ 	.word	0x00000410
        /*0158*/ 	.word	0x000000ff
        /*015c*/ 	.word	0x00037040
        /*0160*/ 	.short	0x0100
        /*0162*/ 	.byte	0x08
	.zero		1


	//   ....[17]....
        /*0164*/ 	.word	0x00000420
        /*0168*/ 	.word	0x000000ff
        /*016c*/ 	.word	0x00037098
        /*0170*/ 	.short	0x0100
        /*0172*/ 	.byte	0x08
	.zero		1


	//   ....[18]....
        /*0174*/ 	.word	0x00000430
        /*0178*/ 	.word	0x000000ff
        /*017c*/ 	.word	0x00037048
        /*0180*/ 	.short	0x0100
        /*0182*/ 	.byte	0x08
	.zero		1


	//   ....[19]....
        /*0184*/ 	.word	0x00000440
        /*0188*/ 	.word	0x000000ff
        /*018c*/ 	.word	0x000370a0
        /*0190*/ 	.short	0x0100
        /*0192*/ 	.byte	0x08
	.zero		1


	//   ....[20]....
        /*0194*/ 	.word	0x00000450
        /*0198*/ 	.word	0x000000ff
        /*019c*/ 	.word	0x00037050
        /*01a0*/ 	.short	0x0100
        /*01a2*/ 	.byte	0x08
	.zero		1


	//   ....[21]....
        /*01a4*/ 	.word	0x00000460
        /*01a8*/ 	.word	0x000000ff
        /*01ac*/ 	.word	0x000370a8
        /*01b0*/ 	.short	0x0100
        /*01b2*/ 	.byte	0x08
	.zero		1


	//   ....[22]....
        /*01b4*/ 	.word	0x00001020
        /*01b8*/ 	.word	0x00000008
        /*01bc*/ 	.word	0x00037000
        /*01c0*/ 	.short	0x010a
        /*01c2*/ 	.byte	0x3f
	.zero		1


	//   ....[23]....
        /*01c4*/ 	.word	0x00001480
        /*01c8*/ 	.word	0x0000000a
        /*01cc*/ 	.word	0x00037000
        /*01d0*/ 	.short	0x010a
        /*01d2*/ 	.byte	0x3f
	.zero		1


	//   ....[24]....
        /*01d4*/ 	.word	0x00001780
        /*01d8*/ 	.word	0x00000009
        /*01dc*/ 	.word	0x00000000
        /*01e0*/ 	.short	0x0101
        /*01e2*/ 	.byte	0x3f
	.zero		1


	//   ....[25]....
        /*01e4*/ 	.word	0x000019b0
        /*01e8*/ 	.word	0x00000005
        /*01ec*/ 	.word	0x00000000
        /*01f0*/ 	.short	0x0101
        /*01f2*/ 	.byte	0x3f
	.zero		1


	//   ....[26]....
        /*01f4*/ 	.word	0x0000c010
        /*01f8*/ 	.word	0x0000000d
        /*01fc*/ 	.word	0x00037058
        /*0200*/ 	.short	0x010a
        /*0202*/ 	.byte	0x3f
	.zero		1


	//   ....[27]....
        /*0204*/ 	.word	0x0000c830
        /*0208*/ 	.word	0x00000003
        /*020c*/ 	.word	0x00000000
        /*0210*/ 	.short	0x010a
        /*0212*/ 	.byte	0x3f
	.zero		1


	//   ....[28]....
        /*0214*/ 	.word	0x0000c8e0
        /*0218*/ 	.word	0x00000000
        /*021c*/ 	.word	0x00000000
        /*0220*/ 	.short	0x010a
        /*0222*/ 	.byte	0x3f
	.zero		1


	//   ....[29]....
        /*0224*/ 	.word	0x0000c990
        /*0228*/ 	.word	0x00000000
        /*022c*/ 	.word	0x00000000
        /*0230*/ 	.short	0x010a
        /*0232*/ 	.byte	0x3f
	.zero		1


	//   ....[30]....
        /*0234*/ 	.word	0x0000ca40
        /*0238*/ 	.word	0x00000000
        /*023c*/ 	.word	0x00000000
        /*0240*/ 	.short	0x010a
        /*0242*/ 	.byte	0x3f
	.zero		1


	//   ....[31]....
        /*0244*/ 	.word	0x0000caf0
        /*0248*/ 	.word	0x00000000
        /*024c*/ 	.word	0x00000000
        /*0250*/ 	.short	0x010a
        /*0252*/ 	.byte	0x3f
	.zero		1


	//   ....[32]....
        /*0254*/ 	.word	0x0000cba0
        /*0258*/ 	.word	0x00000000
        /*025c*/ 	.word	0x00000000
        /*0260*/ 	.short	0x010a
        /*0262*/ 	.byte	0x3f
	.zero		1


	//   ....[33]....
        /*0264*/ 	.word	0x0000cc50
        /*0268*/ 	.word	0x00000000
        /*026c*/ 	.word	0x00000000
        /*0270*/ 	.short	0x010a
        /*0272*/ 	.byte	0x3f
	.zero		1


	//   ....[34]....
        /*0274*/ 	.word	0x0000cd00
        /*0278*/ 	.word	0x00000000
        /*027c*/ 	.word	0x00000000
        /*0280*/ 	.short	0x010a
        /*0282*/ 	.byte	0x3f
	.zero		1


	//   ....[35]....
        /*0284*/ 	.word	0x0000cdb0
        /*0288*/ 	.word	0x00000000
        /*028c*/ 	.word	0x00000000
        /*0290*/ 	.short	0x010a
        /*0292*/ 	.byte	0x3f
	.zero		1


	//   ....[36]....
        /*0294*/ 	.word	0x0000ce60
        /*0298*/ 	.word	0x00000000
        /*029c*/ 	.word	0x00000000
        /*02a0*/ 	.short	0x010a
        /*02a2*/ 	.byte	0x3f
	.zero		1


	//   ....[37]....
        /*02a4*/ 	.word	0x0000cf10
        /*02a8*/ 	.word	0x00000005
        /*02ac*/ 	.word	0x00000000
        /*02b0*/ 	.short	0x010a
        /*02b2*/ 	.byte	0x3f
	.zero		1


	//----- nvinfo : EIATTR_NUM_MBARRIERS
	.align		4
.L_26:
        /*02b4*/ 	.byte	0x03, 0x38
        /*02b6*/ 	.short	0x0016


	//----- nvinfo : EIATTR_EXIT_INSTR_OFFSETS
	.align		4
        /*02b8*/ 	.byte	0x04, 0x1c
        /*02ba*/ 	.short	(.L_28 - .L_27)


	//   ....[0]....
.L_27:
        /*02bc*/ 	.word	0x00000b50


	//   ....[1]....
        /*02c0*/ 	.word	0x00001ab0


	//   ....[2]....
        /*02c4*/ 	.word	0x00008b50


	//   ....[3]....
        /*02c8*/ 	.word	0x00008b90


	//   ....[4]....
        /*02cc*/ 	.word	0x0000bde0


	//   ....[5]....
        /*02d0*/ 	.word	0x0000be20


	//   ....[6]....
        /*02d4*/ 	.word	0x0000be40


	//   ....[7]....
        /*02d8*/ 	.word	0x0000c720


	//   ....[8]....
        /*02dc*/ 	.word	0x0000cf40


	//----- nvinfo : EIATTR_MAX_THREADS
	.align		4
.L_28:
        /*02e0*/ 	.byte	0x04, 0x05
        /*02e2*/ 	.short	(.L_30 - .L_29)
.L_29:
        /*02e4*/ 	.word	0x00000100
        /*02e8*/ 	.word	0x00000001
        /*02ec*/ 	.word	0x00000001


	//----- nvinfo : EIATTR_CRS_STACK_SIZE
	.align		4
.L_30:
        /*02f0*/ 	.byte	0x04, 0x1e
        /*02f2*/ 	.short	(.L_32 - .L_31)
.L_31:
        /*02f4*/ 	.word	0x00000000


	//----- nvinfo : EIATTR_CBANK_PARAM_SIZE
	.align		4
.L_32:
        /*02f8*/ 	.byte	0x03, 0x19
        /*02fa*/ 	.short	0x0470


	//----- nvinfo : EIATTR_PARAM_CBANK
	.align		4
        /*02fc*/ 	.byte	0x04, 0x0a
        /*02fe*/ 	.short	(.L_34 - .L_33)
	.align		4
.L_33:
        /*0300*/ 	.word	index@(.nv.constant0._ZN7cutlass13device_kernelINS_4conv6kernel13ConvUniversalINS1_16ConvProblemShapeILNS1_8OperatorE1ELi3EEENS1_10collective14CollectiveConvINS1_46MainloopSm90TmaGmmaWarpSpecializedImplicitGemmILS5_1ELi11ELi3EN4cute5tupleIJNSA_1CILi2EEENSC_ILi1EEESE_EEENS1_36KernelImplicitTmaWarpSpecializedSm90ELi1EEENSB_IJNSC_ILi256EEENSC_ILi64EEENSB_IJNSC_ILi32EEEEEEEEENS_6half_tESN_NSA_8TiledMMAINSA_8MMA_AtomIJNSA_4SM904GMMA25MMA_64x64x16_F32F16F16_SSILNSR_5MajorE0ELST_1ELNSR_7ScaleInE1ELSU_1EEEEEENSA_6LayoutINSB_IJSE_SE_SE_EEENSB_IJNSC_ILi0EEESZ_SZ_EEEEENSB_IJNSA_10UnderscoreES12_S12_EEEEENS7_6detail26Sm90ImplicitGemmTileTraitsINSA_20SM90_TMA_LOAD_IM2COLENSA_14ComposedLayoutINSA_7SwizzleILi2ELi4ELi3EEENSA_18smem_ptr_flag_bitsILi16EEENSX_INSB_IJNSB_IJNSC_ILi8EEESK_EEENSB_IJSK_SE_EEENSB_IJSE_NSC_ILi11EEEEEEEEENSB_IJNSB_IJSK_SI_EEENSB_IJSE_SZ_EEENSB_IJSZ_NSC_ILi8192EEEEEEEEEEEEEvEENS16_INSA_23SM90_TMA_LOAD_MULTICASTENS18_INS19_ILi3ELi4ELi3EEES1C_NSX_INSB_IJNSB_IJSJ_SE_EEENSB_IJS1D_NSC_ILi4EEEEEES1H_EEENSB_IJS1K_NSB_IJSJ_NSC_ILi512EEEEEENSB_IJSZ_NSC_ILi2048EEEEEEEEEEEEEvEEEENS_8epilogue10collective6detail29Sm90TmaWarpSpecializedAdapterINS27_15DefaultEpilogueISN_NSB_IJNSB_IJllllEEESE_SZ_EEES2C_NS26_6thread17LinearCombinationISN_Li1EffLNS2D_9ScaleType4KindE0ELNS_15FloatRoundStyleE2ESN_EENS_4gemm15EpilogueDefaultEEEEEvvEEEEvNT_6ParamsE)
        /*0304*/ 	.short	0x0210
        /*0306*/ 	.short	0x0470


	//----- nvinfo : EIATTR_SW_WAR
	.align		4
.L_34:
        /*0308*/ 	.byte	0x04, 0x36
        /*030a*/ 	.short	(.L_36 - .L_35)
.L_35:
        /*030c*/ 	.word	0x00000008
.L_36:


//--------------------- .nv.callgraph             --------------------------
	.section	.nv.callgraph,"",@"SHT_CUDA_CALLGRAPH"
	.align	4
	.sectionentsize	8
	.align		4
        /*0000*/ 	.word	0x00000000
	.align		4
        /*0004*/ 	.word	0xffffffff
	.align		4
        /*0008*/ 	.word	0x00000000
	.align		4
        /*000c*/ 	.word	0xfffffffe
	.align		4
        /*0010*/ 	.word	0x00000000
	.align		4
        /*0014*/ 	.word	0xfffffffd
	.align		4
        /*0018*/ 	.word	0x00000000
	.align		4
        /*001c*/ 	.word	0xfffffffc


//--------------------- .nv.constant4             --------------------------
	.section	.nv.constant4,"a",@progbits
	.align	8
	.align		8
.nv.constant4:
        /*0000*/ 	.dword	_ZN39_INTERNAL_c33299e1_4_k_cu_b56008b4_29614cuda3std3__45__cpo5beginE
	.align		8
        /*0008*/ 	.dword	_ZN39_INTERNAL_c33299e1_4_k_cu_b56008b4_29614cuda3std3__45__cpo3endE
	.align		8
        /*0010*/ 	.dword	_ZN39_INTERNAL_c33299e1_4_k_cu_b56008b4_29614cuda3std3__45__cpo6cbeginE
	.align		8
        /*0018*/ 	.dword	_ZN39_INTERNAL_c33299e1_4_k_cu_b56008b4_29614cuda3std3__45__cpo4cendE
	.align		8
        /*0020*/ 	.dword	_ZN39_INTERNAL_c33299e1_4_k_cu_b56008b4_29614cuda3std3__441_GLOBAL__N__c33299e1_4_k_cu_b56008b4_29616ignoreE
	.align		8
        /*0028*/ 	.dword	_ZN39_INTERNAL_c33299e1_4_k_cu_b56008b4_29614cuda3std3__419piecewise_constructE
	.align		8
        /*0030*/ 	.dword	_ZN39_INTERNAL_c33299e1_4_k_cu_b56008b4_29614cuda3std3__48in_placeE
	.align		8
        /*0038*/ 	.dword	_ZN39_INTERNAL_c33299e1_4_k_cu_b56008b4_29614cuda3std6ranges3__45__cpo4swapE
	.align		8
        /*0040*/ 	.dword	_ZN39_INTERNAL_c33299e1_4_k_cu_b56008b4_29614cuda3std6ranges3__45__cpo9iter_moveE
	.align		8
        /*0048*/ 	.dword	_ZN39_INTERNAL_c33299e1_4_k_cu_b56008b4_29614cute7productE
	.align		8
        /*0050*/ 	.dword	_ZN39_INTERNAL_c33299e1_4_k_cu_b56008b4_29614cute1_E


//--------------------- .text._ZN7cutlass13device_kernelINS_4conv6kernel13ConvUniversalINS1_16ConvProblemShapeILNS1_8OperatorE1ELi3EEENS1_10collective14CollectiveConvINS1_46MainloopSm90TmaGmmaWarpSpecializedImplicitGemmILS5_1ELi11ELi3EN4cute5tupleIJNSA_1CILi2EEENSC_ILi1EEESE_EEENS1_36KernelImplicitTmaWarpSpecializedSm90ELi1EEENSB_IJNSC_ILi256EEENSC_ILi64EEENSB_IJNSC_ILi32EEEEEEEEENS_6half_tESN_NSA_8TiledMMAINSA_8MMA_AtomIJNSA_4SM904GMMA25MMA_64x64x16_F32F16F16_SSILNSR_5MajorE0ELST_1ELNSR_7ScaleInE1ELSU_1EEEEEENSA_6LayoutINSB_IJSE_SE_SE_EEENSB_IJNSC_ILi0EEESZ_SZ_EEEEENSB_IJNSA_10UnderscoreES12_S12_EEEEENS7_6detail26Sm90ImplicitGemmTileTraitsINSA_20SM90_TMA_LOAD_IM2COLENSA_14ComposedLayoutINSA_7SwizzleILi2ELi4ELi3EEENSA_18smem_ptr_flag_bitsILi16EEENSX_INSB_IJNSB_IJNSC_ILi8EEESK_EEENSB_IJSK_SE_EEENSB_IJSE_NSC_ILi11EEEEEEEEENSB_IJNSB_IJSK_SI_EEENSB_IJSE_SZ_EEENSB_IJSZ_NSC_ILi8192EEEEEEEEEEEEEvEENS16_INSA_23SM90_TMA_LOAD_MULTICASTENS18_INS19_ILi3ELi4ELi3EEES1C_NSX_INSB_IJNSB_IJSJ_SE_EEENSB_IJS1D_NSC_ILi4EEEEEES1H_EEENSB_IJS1K_NSB_IJSJ_NSC_ILi512EEEEEENSB_IJSZ_NSC_ILi2048EEEEEEEEEEEEEvEEEENS_8epilogue10collective6detail29Sm90TmaWarpSpecializedAdapterINS27_15DefaultEpilogueISN_NSB_IJNSB_IJllllEEESE_SZ_EEES2C_NS26_6thread17LinearCombinationISN_Li1EffLNS2D_9ScaleType4KindE0ELNS_15FloatRoundStyleE2ESN_EENS_4gemm15EpilogueDefaultEEEEEvvEEEEvNT_6ParamsE --------------------------
	.section	.text._ZN7cutlass13device_kernelINS_4conv6kernel13ConvUniversalINS1_16ConvProblemShapeILNS1_8OperatorE1ELi3EEENS1_10collective14CollectiveConvINS1_46MainloopSm90TmaGmmaWarpSpecializedImplicitGemmILS5_1ELi11ELi3EN4cute5tupleIJNSA_1CILi2EEENSC_ILi1EEESE_EEENS1_36KernelImplicitTmaWarpSpecializedSm90ELi1EEENSB_IJNSC_ILi256EEENSC_ILi64EEENSB_IJNSC_ILi32EEEEEEEEENS_6half_tESN_NSA_8TiledMMAINSA_8MMA_AtomIJNSA_4SM904GMMA25MMA_64x64x16_F32F16F16_SSILNSR_5MajorE0ELST_1ELNSR_7ScaleInE1ELSU_1EEEEEENSA_6LayoutINSB_IJSE_SE_SE_EEENSB_IJNSC_ILi0EEESZ_SZ_EEEEENSB_IJNSA_10UnderscoreES12_S12_EEEEENS7_6detail26Sm90ImplicitGemmTileTraitsINSA_20SM90_TMA_LOAD_IM2COLENSA_14ComposedLayoutINSA_7SwizzleILi2ELi4ELi3EEENSA_18smem_ptr_flag_bitsILi16EEENSX_INSB_IJNSB_IJNSC_ILi8EEESK_EEENSB_IJSK_SE_EEENSB_IJSE_NSC_ILi11EEEEEEEEENSB_IJNSB_IJSK_SI_EEENSB_IJSE_SZ_EEENSB_IJSZ_NSC_ILi8192EEEEEEEEEEEEEvEENS16_INSA_23SM90_TMA_LOAD_MULTICASTENS18_INS19_ILi3ELi4ELi3EEES1C_NSX_INSB_IJNSB_IJSJ_SE_EEENSB_IJS1D_NSC_ILi4EEEEEES1H_EEENSB_IJS1K_NSB_IJSJ_NSC_ILi512EEEEEENSB_IJSZ_NSC_ILi2048EEEEEEEEEEEEEvEEEENS_8epilogue10collective6detail29Sm90TmaWarpSpecializedAdapterINS27_15DefaultEpilogueISN_NSB_IJNSB_IJllllEEESE_SZ_EEES2C_NS26_6thread17LinearCombinationISN_Li1EffLNS2D_9ScaleType4KindE0ELNS_15FloatRoundStyleE2ESN_EENS_4gemm15EpilogueDefaultEEEEEvvEEEEvNT_6ParamsE,"ax",@progbits
	.align	128
.text._ZN7cutlass13device_kernelINS_4conv6kernel13ConvUniversalINS1_16ConvProblemShapeILNS1_8OperatorE1ELi3EEENS1_10collective14CollectiveConvINS1_46MainloopSm90TmaGmmaWarpSpecializedImplicitGemmILS5_1ELi11ELi3EN4cute5tupleIJNSA_1CILi2EEENSC_ILi1EEESE_EEENS1_36KernelImplicitTmaWarpSpecializedSm90ELi1EEENSB_IJNSC_ILi256EEENSC_ILi64EEENSB_IJNSC_ILi32EEEEEEEEENS_6half_tESN_NSA_8TiledMMAINSA_8MMA_AtomIJNSA_4SM904GMMA25MMA_64x64x16_F32F16F16_SSILNSR_5MajorE0ELST_1ELNSR_7ScaleInE1ELSU_1EEEEEENSA_6LayoutINSB_IJSE_SE_SE_EEENSB_IJNSC_ILi0EEESZ_SZ_EEEEENSB_IJNSA_10UnderscoreES12_S12_EEEEENS7_6detail26Sm90ImplicitGemmTileTraitsINSA_20SM90_TMA_LOAD_IM2COLENSA_14ComposedLayoutINSA_7SwizzleILi2ELi4ELi3EEENSA_18smem_ptr_flag_bitsILi16EEENSX_INSB_IJNSB_IJNSC_ILi8EEESK_EEENSB_IJSK_SE_EEENSB_IJSE_NSC_ILi11EEEEEEEEENSB_IJNSB_IJSK_SI_EEENSB_IJSE_SZ_EEENSB_IJSZ_NSC_ILi8192EEEEEEEEEEEEEvEENS16_INSA_23SM90_TMA_LOAD_MULTICASTENS18_INS19_ILi3ELi4ELi3EEES1C_NSX_INSB_IJNSB_IJSJ_SE_EEENSB_IJS1D_NSC_ILi4EEEEEES1H_EEENSB_IJS1K_NSB_IJSJ_NSC_ILi512EEEEEENSB_IJSZ_NSC_ILi2048EEEEEEEEEEEEEvEEEENS_8epilogue10collective6detail29Sm90TmaWarpSpecializedAdapterINS27_15DefaultEpilogueISN_NSB_IJNSB_IJllllEEESE_SZ_EEES2C_NS26_6thread17LinearCombinationISN_Li1EffLNS2D_9ScaleType4KindE0ELNS_15FloatRoundStyleE2ESN_EENS_4gemm15EpilogueDefaultEEEEEvvEEEEvNT_6ParamsE:
        .type           _ZN7cutlass13device_kernelINS_4conv6kernel13ConvUniversalINS1_16ConvProblemShapeILNS1_8OperatorE1ELi3EEENS1_10collective14CollectiveConvINS1_46MainloopSm90TmaGmmaWarpSpecializedImplicitGemmILS5_1ELi11ELi3EN4cute5tupleIJNSA_1CILi2EEENSC_ILi1EEESE_EEENS1_36KernelImplicitTmaWarpSpecializedSm90ELi1EEENSB_IJNSC_ILi256EEENSC_ILi64EEENSB_IJNSC_ILi32EEEEEEEEENS_6half_tESN_NSA_8TiledMMAINSA_8MMA_AtomIJNSA_4SM904GMMA25MMA_64x64x16_F32F16F16_SSILNSR_5MajorE0ELST_1ELNSR_7ScaleInE1ELSU_1EEEEEENSA_6LayoutINSB_IJSE_SE_SE_EEENSB_IJNSC_ILi0EEESZ_SZ_EEEEENSB_IJNSA_10UnderscoreES12_S12_EEEEENS7_6detail26Sm90ImplicitGemmTileTraitsINSA_20SM90_TMA_LOAD_IM2COLENSA_14ComposedLayoutINSA_7SwizzleILi2ELi4ELi3EEENSA_18smem_ptr_flag_bitsILi16EEENSX_INSB_IJNSB_IJNSC_ILi8EEESK_EEENSB_IJSK_SE_EEENSB_IJSE_NSC_ILi11EEEEEEEEENSB_IJNSB_IJSK_SI_EEENSB_IJSE_SZ_EEENSB_IJSZ_NSC_ILi8192EEEEEEEEEEEEEvEENS16_INSA_23SM90_TMA_LOAD_MULTICASTENS18_INS19_ILi3ELi4ELi3EEES1C_NSX_INSB_IJNSB_IJSJ_SE_EEENSB_IJS1D_NSC_ILi4EEEEEES1H_EEENSB_IJS1K_NSB_IJSJ_NSC_ILi512EEEEEENSB_IJSZ_NSC_ILi2048EEEEEEEEEEEEEvEEEENS_8epilogue10collective6detail29Sm90TmaWarpSpecializedAdapterINS27_15DefaultEpilogueISN_NSB_IJNSB_IJllllEEESE_SZ_EEES2C_NS26_6thread17LinearCombinationISN_Li1EffLNS2D_9ScaleType4KindE0ELNS_15FloatRoundStyleE2ESN_EENS_4gemm15EpilogueDefaultEEEEEvvEEEEvNT_6ParamsE,@function
        .size           _ZN7cutlass13device_kernelINS_4conv6kernel13ConvUniversalINS1_16ConvProblemShapeILNS1_8OperatorE1ELi3EEENS1_10collective14CollectiveConvINS1_46MainloopSm90TmaGmmaWarpSpecializedImplicitGemmILS5_1ELi11ELi3EN4cute5tupleIJNSA_1CILi2EEENSC_ILi1EEESE_EEENS1_36KernelImplicitTmaWarpSpecializedSm90ELi1EEENSB_IJNSC_ILi256EEENSC_ILi64EEENSB_IJNSC_ILi32EEEEEEEEENS_6half_tESN_NSA_8TiledMMAINSA_8MMA_AtomIJNSA_4SM904GMMA25MMA_64x64x16_F32F16F16_SSILNSR_5MajorE0ELST_1ELNSR_7ScaleInE1ELSU_1EEEEEENSA_6LayoutINSB_IJSE_SE_SE_EEENSB_IJNSC_ILi0EEESZ_SZ_EEEEENSB_IJNSA_10UnderscoreES12_S12_EEEEENS7_6detail26Sm90ImplicitGemmTileTraitsINSA_20SM90_TMA_LOAD_IM2COLENSA_14ComposedLayoutINSA_7SwizzleILi2ELi4ELi3EEENSA_18smem_ptr_flag_bitsILi16EEENSX_INSB_IJNSB_IJNSC_ILi8EEESK_EEENSB_IJSK_SE_EEENSB_IJSE_NSC_ILi11EEEEEEEEENSB_IJNSB_IJSK_SI_EEENSB_IJSE_SZ_EEENSB_IJSZ_NSC_ILi8192EEEEEEEEEEEEEvEENS16_INSA_23SM90_TMA_LOAD_MULTICASTENS18_INS19_ILi3ELi4ELi3EEES1C_NSX_INSB_IJNSB_IJSJ_SE_EEENSB_IJS1D_NSC_ILi4EEEEEES1H_EEENSB_IJS1K_NSB_IJSJ_NSC_ILi512EEEEEENSB_IJSZ_NSC_ILi2048EEEEEEEEEEEEEvEEEENS_8epilogue10collective6detail29Sm90TmaWarpSpecializedAdapterINS27_15DefaultEpilogueISN_NSB_IJNSB_IJllllEEESE_SZ_EEES2C_NS26_6thread17LinearCombinationISN_Li1EffLNS2D_9ScaleType4KindE0ELNS_15FloatRoundStyleE2ESN_EENS_4gemm15EpilogueDefaultEEEEEvvEEEEvNT_6ParamsE,(.L_x_267 - _ZN7cutlass13device_kernelINS_4conv6kernel13ConvUniversalINS1_16ConvProblemShapeILNS1_8OperatorE1ELi3EEENS1_10collective14CollectiveConvINS1_46MainloopSm90TmaGmmaWarpSpecializedImplicitGemmILS5_1ELi11ELi3EN4cute5tupleIJNSA_1CILi2EEENSC_ILi1EEESE_EEENS1_36KernelImplicitTmaWarpSpecializedSm90ELi1EEENSB_IJNSC_ILi256EEENSC_ILi64EEENSB_IJNSC_ILi32EEEEEEEEENS_6half_tESN_NSA_8TiledMMAINSA_8MMA_AtomIJNSA_4SM904GMMA25MMA_64x64x16_F32F16F16_SSILNSR_5MajorE0ELST_1ELNSR_7ScaleInE1ELSU_1EEEEEENSA_6LayoutINSB_IJSE_SE_SE_EEENSB_IJNSC_ILi0EEESZ_SZ_EEEEENSB_IJNSA_10UnderscoreES12_S12_EEEEENS7_6detail26Sm90ImplicitGemmTileTraitsINSA_20SM90_TMA_LOAD_IM2COLENSA_14ComposedLayoutINSA_7SwizzleILi2ELi4ELi3EEENSA_18smem_ptr_flag_bitsILi16EEENSX_INSB_IJNSB_IJNSC_ILi8EEESK_EEENSB_IJSK_SE_EEENSB_IJSE_NSC_ILi11EEEEEEEEENSB_IJNSB_IJSK_SI_EEENSB_IJSE_SZ_EEENSB_IJSZ_NSC_ILi8192EEEEEEEEEEEEEvEENS16_INSA_23SM90_TMA_LOAD_MULTICASTENS18_INS19_ILi3ELi4ELi3EEES1C_NSX_INSB_IJNSB_IJSJ_SE_EEENSB_IJS1D_NSC_ILi4EEEEEES1H_EEENSB_IJS1K_NSB_IJSJ_NSC_ILi512EEEEEENSB_IJSZ_NSC_ILi2048EEEEEEEEEEEEEvEEEENS_8epilogue10collective6detail29Sm90TmaWarpSpecializedAdapterINS27_15DefaultEpilogueISN_NSB_IJNSB_IJllllEEESE_SZ_EEES2C_NS26_6thread17LinearCombinationISN_Li1EffLNS2D_9ScaleType4KindE0ELNS_15FloatRoundStyleE2ESN_EENS_4gemm15EpilogueDefaultEEEEEvvEEEEvNT_6ParamsE)
        .other          _ZN7cutlass13device_kernelINS_4conv6kernel13ConvUniversalINS1_16ConvProblemShapeILNS1_8OperatorE1ELi3EEENS1_10collective14CollectiveConvINS1_46MainloopSm90TmaGmmaWarpSpecializedImplicitGemmILS5_1ELi11ELi3EN4cute5tupleIJNSA_1CILi2EEENSC_ILi1EEESE_EEENS1_36KernelImplicitTmaWarpSpecializedSm90ELi1EEENSB_IJNSC_ILi256EEENSC_ILi64EEENSB_IJNSC_ILi32EEEEEEEEENS_6half_tESN_NSA_8TiledMMAINSA_8MMA_AtomIJNSA_4SM904GMMA25MMA_64x64x16_F32F16F16_SSILNSR_5MajorE0ELST_1ELNSR_7ScaleInE1ELSU_1EEEEEENSA_6LayoutINSB_IJSE_SE_SE_EEENSB_IJNSC_ILi0EEESZ_SZ_EEEEENSB_IJNSA_10UnderscoreES12_S12_EEEEENS7_6detail26Sm90ImplicitGemmTileTraitsINSA_20SM90_TMA_LOAD_IM2COLENSA_14ComposedLayoutINSA_7SwizzleILi2ELi4ELi3EEENSA_18smem_ptr_flag_bitsILi16EEENSX_INSB_IJNSB_IJNSC_ILi8EEESK_EEENSB_IJSK_SE_EEENSB_IJSE_NSC_ILi11EEEEEEEEENSB_IJNSB_IJSK_SI_EEENSB_IJSE_SZ_EEENSB_IJSZ_NSC_ILi8192EEEEEEEEEEEEEvEENS16_INSA_23SM90_TMA_LOAD_MULTICASTENS18_INS19_ILi3ELi4ELi3EEES1C_NSX_INSB_IJNSB_IJSJ_SE_EEENSB_IJS1D_NSC_ILi4EEEEEES1H_EEENSB_IJS1K_NSB_IJSJ_NSC_ILi512EEEEEENSB_IJSZ_NSC_ILi2048EEEEEEEEEEEEEvEEEENS_8epilogue10collective6detail29Sm90TmaWarpSpecializedAdapterINS27_15DefaultEpilogueISN_NSB_IJNSB_IJllllEEESE_SZ_EEES2C_NS26_6thread17LinearCombinationISN_Li1EffLNS2D_9ScaleType4KindE0ELNS_15FloatRoundStyleE2ESN_EENS_4gemm15EpilogueDefaultEEEEEvvEEEEvNT_6ParamsE,@"STO_CUDA_ENTRY STV_DEFAULT"
_ZN7cutlass13device_kernelINS_4conv6kernel13ConvUniversalINS1_16ConvProblemShapeILNS1_8OperatorE1ELi3EEENS1_10collective14CollectiveConvINS1_46MainloopSm90TmaGmmaWarpSpecializedImplicitGemmILS5_1ELi11ELi3EN4cute5tupleIJNSA_1CILi2EEENSC_ILi1EEESE_EEENS1_36KernelImplicitTmaWarpSpecializedSm90ELi1EEENSB_IJNSC_ILi256EEENSC_ILi64EEENSB_IJNSC_ILi32EEEEEEEEENS_6half_tESN_NSA_8TiledMMAINSA_8MMA_AtomIJNSA_4SM904GMMA25MMA_64x64x16_F32F16F16_SSILNSR_5MajorE0ELST_1ELNSR_7ScaleInE1ELSU_1EEEEEENSA_6LayoutINSB_IJSE_SE_SE_EEENSB_IJNSC_ILi0EEESZ_SZ_EEEEENSB_IJNSA_10UnderscoreES12_S12_EEEEENS7_6detail26Sm90ImplicitGemmTileTraitsINSA_20SM90_TMA_LOAD_IM2COLENSA_14ComposedLayoutINSA_7SwizzleILi2ELi4ELi3EEENSA_18smem_ptr_flag_bitsILi16EEENSX_INSB_IJNSB_IJNSC_ILi8EEESK_EEENSB_IJSK_SE_EEENSB_IJSE_NSC_ILi11EEEEEEEEENSB_IJNSB_IJSK_SI_EEENSB_IJSE_SZ_EEENSB_IJSZ_NSC_ILi8192EEEEEEEEEEEEEvEENS16_INSA_23SM90_TMA_LOAD_MULTICASTENS18_INS19_ILi3ELi4ELi3EEES1C_NSX_INSB_IJNSB_IJSJ_SE_EEENSB_IJS1D_NSC_ILi4EEEEEES1H_EEENSB_IJS1K_NSB_IJSJ_NSC_ILi512EEEEEENSB_IJSZ_NSC_ILi2048EEEEEEEEEEEEEvEEEENS_8epilogue10collective6detail29Sm90TmaWarpSpecializedAdapterINS27_15DefaultEpilogueISN_NSB_IJNSB_IJllllEEESE_SZ_EEES2C_NS26_6thread17LinearCombinationISN_Li1EffLNS2D_9ScaleType4KindE0ELNS_15FloatRoundStyleE2ESN_EENS_4gemm15EpilogueDefaultEEEEEvvEEEEvNT_6ParamsE:
[----:B------:R-:W-:Y:S01]  /*0000*/  LDC R1, c[0x0][0x28] ;  /* 0x00000a00ff017b82 */ /* 0x000fe20000000800 */
[----:B------:R-:W0:Y:S01]  /*0010*/  S2R R13, SR_TID.X ;  /* 0x00000000000d7919 */ /* 0x000e220000002100 */
[----:B------:R-:W-:Y:S01]  /*0020*/  ELECT P0, URZ, PT ;  /* 0x00000000003f782f */ /* 0x000fe20003800000 */
[----:B------:R-:W-:Y:S01]  /*0030*/  BSSY B0, `(.L_x_0) ;  /* 0x0000010000007945 */ /* 0x000fe20003800000 */
[----:B------:R-:W1:Y:S01]  /*0040*/  S2R R12, SR_CTAID.X ;  /* 0x00000000000c7919 */ /* 0x000e620000002500 */
[--C-:B0-----:R-:W-:Y:S02]  /*0050*/  SHF.R.U32.HI R2, RZ, 0x5, R13.reuse ;  /* 0x00000005ff027819 */ /* 0x101fe4000001160d */
[----:B------:R-:W-:-:S03]  /*0060*/  SHF.R.U32.HI R0, RZ, 0x7, R13 ;  /* 0x00000007ff007819 */ /* 0x000fc6000001160d */
[----:B------:R-:W0:Y:S04]  /*0070*/  SHFL.IDX PT, R4, R2, RZ, 0x1f ;  /* 0x00001fff02047589 */ /* 0x000e2800000e0000 */
[----:B------:R2:W3:Y:S01]  /*0080*/  SHFL.IDX PT, R10, R0, RZ, 0x1f ;  /* 0x00001fff000a7589 */ /* 0x0004e200000e0000 */
[----:B0-----:R-:W-:-:S13]  /*0090*/  ISETP.NE.OR P0, PT, R4, RZ, !P0 ;  /* 0x000000ff0400720c */ /* 0x001fda0004705670 */
[----:B-123--:R-:W-:Y:S05]  /*00a0*/  @P0 BRA `(.L_x_1) ;  /* 0x0000000000200947 */ /* 0x00efea0003800000 */
[----:B------:R-:W-:Y:S02]  /*00b0*/  ULDC.64 UR4, c[0x0][0x198] ;  /* 0x0000660000047ab9 */ /* 0x000fe40000000a00 */
[----:B------:R-:W-:Y:S02]  /*00c0*/  UIADD3 UR6, UP0, UR4, 0xf0, URZ ;  /* 0x000000f004067890 */ /* 0x000fe4000ff1e03f */
[----:B------:R-:W-:Y:S02]  /*00d0*/  UIADD3 UR4, UP1, UR4, 0x270, URZ ;  /* 0x0000027004047890 */ /* 0x000fe4000ff3e03f */
[----:B------:R-:W-:Y:S02]  /*00e0*/  UIADD3.X UR7, URZ, UR5, URZ, UP0, !UPT ;  /* 0x000000053f077290 */ /* 0x000fe400087fe43f */
[----:B------:R-:W-:-:S07]  /*00f0*/  UIADD3.X UR5, URZ, UR5, URZ, UP1, !UPT ;  /* 0x000000053f057290 */ /* 0x000fce0008ffe43f */
[----:B------:R0:W-:Y:S02]  /*0100*/  UTMACCTL.PF [UR6] ;  /* 0x00000000060079b9 */ /* 0x0001e40008040000 */
[----:B------:R0:W-:Y:S02]  /*0110*/  UTMACCTL.PF [UR4] ;  /* 0x00000000040079b9 */ /* 0x0001e40008040000 */
[----:B0-----:R-:W-:Y:S01]  /*0120*/  NOP ;  /* 0x0000000000007918 */ /* 0x001fe20000000000 */
.L_x_1:
[----:B------:R-:W-:Y:S05]  /*0130*/  BSYNC B0 ;  /* 0x0000000000007941 */ /* 0x000fea0003800000 */
.L_x_0:
[----:B------:R-:W0:Y:S01]  /*0140*/  SHFL.IDX PT, R2, R2, RZ, 0x1f ;  /* 0x00001fff02027589 */ /* 0x000e2200000e0000 */
[----:B------:R-:W-:Y:S02]  /*0150*/  SHF.R.S32.HI R0, RZ, 0x1f, R13 ;  /* 0x0000001fff007819 */ /* 0x000fe4000001140d */
[----:B------:R-:W-:Y:S01]  /*0160*/  I2FP.F32.U32 R8, R12 ;  /* 0x0000000c00087245 */ /* 0x000fe20000201000 */
[----:B------:R-:W1:Y:S01]  /*0170*/  S2R R16, SR_CTAID.Y ;  /* 0x0000000000107919 */ /* 0x000e620000002600 */
[----:B------:R-:W-:-:S04]  /*0180*/  LEA.HI R0, R0, R13, RZ, 0x7 ;  /* 0x0000000d00007211 */ /* 0x000fc800078f38ff */
[----:B------:R-:W-:-:S05]  /*0190*/  LOP3.LUT R0, R0, 0xffffff80, RZ, 0xc0, !PT ;  /* 0xffffff8000007812 */ /* 0x000fca00078ec0ff */
[----:B------:R-:W-:-:S05]  /*01a0*/  IMAD.IADD R0, R13, 0x1, -R0 ;  /* 0x000000010d007824 */ /* 0x000fca00078e0a00 */
[----:B------:R-:W-:-:S04]  /*01b0*/  SHF.R.S32.HI R3, RZ, 0x1f, R0 ;  /* 0x0000001fff037819 */ /* 0x000fc80000011400 */
[----:B------:R-:W-:Y:S02]  /*01c0*/  LEA.HI R5, R3, R0, RZ, 0x3 ;  /* 0x0000000003057211 */ /* 0x000fe400078f18ff */
[----:B0-----:R-:W-:Y:S02]  /*01d0*/  ISETP.NE.AND P0, PT, R2, RZ, PT ;  /* 0x000000ff0200720c */ /* 0x001fe40003f05270 */
[--C-:B------:R-:W-:Y:S02]  /*01e0*/  SHF.R.S32.HI R6, RZ, 0x3, R5.reuse ;  /* 0x00000003ff067819 */ /* 0x100fe40000011405 */
[----:B------:R-:W-:Y:S02]  /*01f0*/  SHF.R.S32.HI R5, RZ, 0x1f, R5 ;  /* 0x0000001fff057819 */ /* 0x000fe40000011405 */
[----:B------:R-:W-:-:S07]  /*0200*/  SHF.R.S32.HI R7, RZ, 0x1f, R2 ;  /* 0x0000001fff077819 */ /* 0x000fce0000011402 */
[----:B-1----:R-:W-:Y:S05]  /*0210*/  @P0 BRA `(.L_x_2) ;  /* 0x00000000009c0947 */ /* 0x002fea0003800000 */
[----:B------:R-:W-:Y:S01]  /*0220*/  ELECT P0, URZ, PT ;  /* 0x00000000003f782f */ /* 0x000fe20003800000 */
[----:B------:R-:W-:-:S12]  /*0230*/  BSSY B0, `(.L_x_2) ;  /* 0x0000025000007945 */ /* 0x000fd80003800000 */
[----:B------:R-:W-:Y:S05]  /*0240*/  @!P0 BRA `(.L_x_3) ;  /* 0x00000000008c8947 */ /* 0x000fea0003800000 */
[----:B------:R-:W0:Y:S01]  /*0250*/  S2UR UR8, SR_CgaCtaId ;  /* 0x00000000000879c3 */ /* 0x000e220000008800 */
[----:B------:R-:W-:Y:S01]  /*0260*/  UMOV UR4, 0x400 ;  /* 0x0000040000047882 */ /* 0x000fe20000000000 */
[----:B------:R-:W-:Y:S01]  /*0270*/  UMOV UR5, 0x1 ;  /* 0x0000000100057882 */ /* 0x000fe20000000000 */
[----:B------:R-:W-:Y:S02]  /*0280*/  UMOV UR6, 0x2 ;  /* 0x0000000200067882 */ /* 0x000fe40000000000 */
[----:B------:R-:W-:-:S04]  /*0290*/  UIADD3 UR6, -UR6, 0x100000, URZ ;  /* 0x0010000006067890 */ /* 0x000fc8000fffe13f */
[----:B------:R-:W-:Y:S02]  /*02a0*/  USHF.L.U32 UR7, UR6, 0xb, URZ ;  /* 0x0000000b06077899 */ /* 0x000fe4000800063f */
[----:B------:R-:W-:Y:S02]  /*02b0*/  USHF.L.U32 UR6, UR6, 0x1, URZ ;  /* 0x0000000106067899 */ /* 0x000fe4000800063f */
[----:B0-----:R-:W-:Y:S02]  /*02c0*/  ULEA UR8, UR8, UR4, 0x18 ;  /* 0x0000000408087291 */ /* 0x001fe4000f8ec03f */
[----:B------:R-:W-:-:S04]  /*02d0*/  UIADD3 UR4, -UR5, 0x100000, URZ ;  /* 0x0010000005047890 */ /* 0x000fc8000fffe13f */
[----:B------:R-:W-:Y:S02]  /*02e0*/  USHF.L.U32 UR5, UR4, 0xb, URZ ;  /* 0x0000000b04057899 */ /* 0x000fe4000800063f */
[----:B------:R-:W-:Y:S01]  /*02f0*/  USHF.L.U32 UR4, UR4, 0x1, URZ ;  /* 0x0000000104047899 */ /* 0x000fe2000800063f */
[----:B------:R-:W0:Y:S11]  /*0300*/  FENCE.VIEW.ASYNC.S ;  /* 0x00000000000073c6 */ /* 0x000e360000000000 */
[----:B0-----:R0:W1:Y:S01]  /*0310*/  SYNCS.EXCH.64 URZ, [UR8+0x37000], UR4 ;  /* 0x03700004083f75b2 */ /* 0x0010620008000100 */
[----:B------:R0:W2:Y:S01]  /*0320*/  SYNCS.EXCH.64 URZ, [UR8+0x37058], UR6 ;  /* 0x03705806083f75b2 */ /* 0x0000a20008000100 */
[----:B------:R0:W3:Y:S01]  /*0330*/  SYNCS.EXCH.64 URZ, [UR8+0x37008], UR4 ;  /* 0x03700804083f75b2 */ /* 0x0000e20008000100 */
[----:B------:R0:W4:Y:S01]  /*0340*/  SYNCS.EXCH.64 URZ, [UR8+0x37060], UR6 ;  /* 0x03706006083f75b2 */ /* 0x0001220008000100 */
[----:B------:R0:W0:Y:S01]  /*0350*/  SYNCS.EXCH.64 URZ, [UR8+0x37010], UR4 ;  /* 0x03701004083f75b2 */ /* 0x0000220008000100 */
        /* <DEDUP_REMOVED lines=17> */
[----:B------:R-:W-:Y:S01]  /*0470*/  NOP ;  /* 0x0000000000007918 */ /* 0x000fe20000000000 */
.L_x_3:
[----:B0-----:R-:W-:Y:S05]  /*0480*/  BSYNC B0 ;  /* 0x0000000000007941 */ /* 0x001fea0003800000 */
.L_x_2:
[----:B------:R-:W-:Y:S01]  /*0490*/  ULDC UR4, c[0x0][0x150] ;  /* 0x0000540000047ab9 */ /* 0x000fe20000000800 */
[----:B------:R-:W-:Y:S01]  /*04a0*/  LEA.HI R5, R5, R6, RZ, 0x2 ;  /* 0x0000000605057211 */ /* 0x000fe200078f10ff */
[----:B------:R-:W-:Y:S01]  /*04b0*/  FMUL R8, R8, UR4 ;  /* 0x0000000408087c20 */ /* 0x000fe20008400000 */
[----:B------:R-:W-:Y:S01]  /*04c0*/  LEA.HI R7, R7, R2, RZ, 0x2 ;  /* 0x0000000207077211 */ /* 0x000fe200078f10ff */
[----:B------:R-:W-:Y:S01]  /*04d0*/  ULDC UR4, c[0x0][0x154] ;  /* 0x0000550000047ab9 */ /* 0x000fe20000000800 */
[----:B------:R-:W-:Y:S01]  /*04e0*/  LOP3.LUT R5, R5, 0xfffffffc, RZ, 0xc0, !PT ;  /* 0xfffffffc05057812 */ /* 0x000fe200078ec0ff */
[----:B------:R-:W0:Y:S01]  /*04f0*/  LDC R11, c[0x0][0x140] ;  /* 0x00005000ff0b7b82 */ /* 0x000e220000000800 */
[----:B------:R-:W-:Y:S01]  /*0500*/  LOP3.LUT R7, R7, 0x3ffffffc, RZ, 0xc0, !PT ;  /* 0x3ffffffc07077812 */ /* 0x000fe200078ec0ff */
[----:B------:R-:W5:Y:S01]  /*0510*/  F2I.U32.TRUNC.NTZ R8, R8 ;  /* 0x0000000800087305 */ /* 0x000f62000020f000 */
[----:B------:R-:W-:Y:S01]  /*0520*/  LOP3.LUT P0, RZ, R0, 0x7, RZ, 0xc0, !PT ;  /* 0x0000000700ff7812 */ /* 0x000fe2000780c0ff */
[----:B------:R-:W-:Y:S01]  /*0530*/  IMAD.IADD R5, R6, 0x1, -R5 ;  /* 0x0000000106057824 */ /* 0x000fe200078e0a05 */
[----:B------:R-:W-:Y:S01]  /*0540*/  I2FP.F32.U32 R6, R16 ;  /* 0x0000001000067245 */ /* 0x000fe20000201000 */
[----:B------:R-:W-:Y:S01]  /*0550*/  IMAD.IADD R2, R2, 0x1, -R7 ;  /* 0x0000000102027824 */ /* 0x000fe200078e0a07 */
[----:B------:R-:W-:Y:S01]  /*0560*/  ISETP.NE.AND P3, PT, R10, 0x1, PT ;  /* 0x000000010a00780c */ /* 0x000fe20003f65270 */
[----:B------:R-:W-:Y:S01]  /*0570*/  NOP ;  /* 0x0000000000007918 */ /* 0x000fe20000000000 */
[----:B------:R-:W-:Y:S01]  /*0580*/  NOP ;  /* 0x0000000000007918 */ /* 0x000fe20000000000 */
[----:B------:R-:W-:-:S02]  /*0590*/  IMAD R2, R2, 0x4, R5 ;  /* 0x0000000402027824 */ /* 0x000fc400078e0205 */
[----:B------:R-:W-:Y:S01]  /*05a0*/  FMUL R9, R6, UR4 ;  /* 0x0000000406097c20 */ /* 0x000fe20008400000 */
[----:B------:R-:W-:Y:S02]  /*05b0*/  ULDC UR4, c[0x0][0x144] ;  /* 0x0000510000047ab9 */ /* 0x000fe40000000800 */
[C---:B------:R-:W-:Y:S01]  /*05c0*/  LEA.HI R5, R2.reuse, R2, RZ, 0x1 ;  /* 0x0000000202057211 */ /* 0x040fe200078f08ff */
[----:B-----5:R-:W-:Y:S02]  /*05d0*/  IMAD.MOV R7, RZ, RZ, -R8 ;  /* 0x000000ffff077224 */ /* 0x020fe400078e0a08 */
[----:B------:R-:W5:Y:S01]  /*05e0*/  F2I.U32.TRUNC.NTZ R9, R9 ;  /* 0x0000000900097305 */ /* 0x000f62000020f000 */
[----:B------:R-:W-:Y:S01]  /*05f0*/  LOP3.LUT R5, R5, 0xfffffffe, RZ, 0xc0, !PT ;  /* 0xfffffffe05057812 */ /* 0x000fe200078ec0ff */
[----:B------:R-:W-:Y:S01]  /*0600*/  IMAD R6, R7, UR4, R12 ;  /* 0x0000000407067c24 */ /* 0x000fe2000f8e020c */
[----:B------:R-:W-:Y:S01]  /*0610*/  ULDC UR4, c[0x0][0x148] ;  /* 0x0000520000047ab9 */ /* 0x000fe20000000800 */
[C---:B------:R-:W-:Y:S01]  /*0620*/  IMAD.SHL.U32 R7, R2.reuse, 0x4, RZ ;  /* 0x0000000402077824 */ /* 0x040fe200078e00ff */
[----:B0-----:R-:W-:Y:S01]  /*0630*/  ISETP.EQ.U32.AND P1, PT, R11, 0x1, PT ;  /* 0x000000010b00780c */ /* 0x001fe20003f22070 */
[----:B------:R-:W-:-:S03]  /*0640*/  IMAD.IADD R5, R2, 0x1, -R5 ;  /* 0x0000000102057824 */ /* 0x000fc600078e0a05 */
[----:B------:R-:W-:Y:S02]  /*0650*/  LOP3.LUT R2, R2, 0xc, R7, 0x78, !PT ;  /* 0x0000000c02027812 */ /* 0x000fe400078e7807 */
[----:B------:R-:W-:Y:S02]  /*0660*/  ISETP.NE.AND P4, PT, R5, R6, PT ;  /* 0x000000060500720c */ /* 0x000fe40003f85270 */
[----:B------:R-:W-:Y:S01]  /*0670*/  SHF.R.S32.HI R5, RZ, 0x1f, R4 ;  /* 0x0000001fff057819 */ /* 0x000fe20000011404 */
[----:B-----5:R-:W-:Y:S01]  /*0680*/  IMAD.MOV R7, RZ, RZ, -R9 ;  /* 0x000000ffff077224 */ /* 0x020fe200078e0a09 */
[----:B------:R-:W-:Y:S02]  /*0690*/  ISETP.LT.U32.AND P0, PT, R2, 0x2, !P0 ;  /* 0x000000020200780c */ /* 0x000fe40004701070 */
[----:B------:R-:W-:Y:S01]  /*06a0*/  LEA.HI R5, R5, R4, RZ, 0x2 ;  /* 0x0000000405057211 */ /* 0x000fe200078f10ff */
[----:B------:R-:W-:-:S03]  /*06b0*/  IMAD R9, R7, UR4, R16 ;  /* 0x0000000407097c24 */ /* 0x000fc6000f8e0210 */
[----:B------:R-:W-:-:S03]  /*06c0*/  LOP3.LUT R5, R5, 0xfffffffc, RZ, 0xc0, !PT ;  /* 0xfffffffc05057812 */ /* 0x000fc600078ec0ff */
[----:B------:R-:W-:Y:S02]  /*06d0*/  @P4 LEA.HI R6, R2, R2, RZ, 0x1 ;  /* 0x0000000202064211 */ /* 0x000fe400078f08ff */
[----:B------:R-:W-:Y:S01]  /*06e0*/  IMAD.IADD R7, R4, 0x1, -R5 ;  /* 0x0000000104077824 */ /* 0x000fe200078e0a05 */
[----:B------:R-:W-:Y:S02]  /*06f0*/  SEL R5, RZ, 0x1, !P0 ;  /* 0x00000001ff057807 */ /* 0x000fe40004000000 */
[----:B------:R-:W-:Y:S02]  /*0700*/  @P4 SHF.R.S32.HI R6, RZ, 0x1, R6 ;  /* 0x00000001ff064819 */ /* 0x000fe40000011406 */
[----:B------:R-:W-:Y:S02]  /*0710*/  LOP3.LUT P2, RZ, R10, R7, RZ, 0xfc, !PT ;  /* 0x000000070aff7212 */ /* 0x000fe4000784fcff */
[----:B------:R-:W-:Y:S01]  /*0720*/  @P4 ISETP.NE.AND P5, PT, R6, R9, PT ;  /* 0x000000090600420c */ /* 0x000fe20003fa5270 */
[----:B------:R-:W-:Y:S01]  /*0730*/  IMAD.MOV.U32 R6, RZ, RZ, 0x1 ;  /* 0x00000001ff067424 */ /* 0x000fe200078e00ff */
[----:B------:R-:W-:-:S02]  /*0740*/  SEL R4, RZ, 0x1, P2 ;  /* 0x00000001ff047807 */ /* 0x000fc40001000000 */
[----:B------:R-:W-:Y:S02]  /*0750*/  @P4 SEL R6, RZ, 0x1, P5 ;  /* 0x00000001ff064807 */ /* 0x000fe40002800000 */
[----:B------:R-:W-:Y:S02]  /*0760*/  SEL R4, R4, 0x2, P3 ;  /* 0x0000000204047807 */ /* 0x000fe40001800000 */
[----:B------:R-:W-:Y:S01]  /*0770*/  LOP3.LUT R6, R6, R5, RZ, 0xc0, !PT ;  /* 0x0000000506067212 */ /* 0x000fe200078ec0ff */
[----:B------:R-:W-:Y:S06]  /*0780*/  @!P1 BRA `(.L_x_4) ;  /* 0x0000000000089947 */ /* 0x000fec0003800000 */
[----:B-1234-:R-:W-:Y:S01]  /*0790*/  UCGABAR_ARV ;  /* 0x00000000000079c7 */ /* 0x01efe20008000000 */
[----:B------:R-:W-:Y:S05]  /*07a0*/  BRA `(.L_x_5) ;  /* 0x0000000000047947 */ /* 0x000fea0003800000 */
.L_x_4:
[----:B-1234-:R-:W-:Y:S01]  /*07b0*/  NOP ;  /* 0x0000000000007918 */ /* 0x01efe20000000000 */
.L_x_5:
[----:B------:R-:W-:Y:S01]  /*07c0*/  ULDC.64 UR4, c[0x0][0x618] ;  /* 0x0001860000047ab9 */ /* 0x000fe20000000a00 */
[----:B------:R-:W-:Y:S01]  /*07d0*/  ULDC.64 UR12, c[0x0][0x208] ;  /* 0x00008200000c7ab9 */ /* 0x000fe20000000a00 */
[----:B------:R-:W-:-:S04]  /*07e0*/  ISETP.NE.U32.AND P0, PT, RZ, UR4, PT ;  /* 0x00000004ff007c0c */ /* 0x000fc8000bf05070 */
[----:B------:R-:W-:-:S13]  /*07f0*/  ISETP.NE.AND.EX P0, PT, RZ, UR5, PT, P0 ;  /* 0x00000005ff007c0c */ /* 0x000fda000bf05300 */
[----:B------:R-:W-:Y:S05]  /*0800*/  @!P0 BRA `(.L_x_6) ;  /* 0x00000000001c8947 */ /* 0x000fea0003800000 */
[----:B------:R-:W0:Y:S02]  /*0810*/  LDC.64 R8, c[0x0][0x618] ;  /* 0x00018600ff087b82 */ /* 0x000e240000000a00 */
[----:B0-----:R-:W2:Y:S02]  /*0820*/  LDG.E.64 R8, desc[UR12][R8.64] ;  /* 0x0000000c08087981 */ /* 0x001ea4000c1e1b00 */
[----:B--2---:R-:W-:-:S04]  /*0830*/  ISETP.NE.U32.AND P0, PT, R8, RZ, PT ;  /* 0x000000ff0800720c */ /* 0x004fc80003f05070 */
[----:B------:R-:W-:-:S13]  /*0840*/  ISETP.NE.AND.EX P0, PT, R9, RZ, PT, P0 ;  /* 0x000000ff0900720c */ /* 0x000fda0003f05300 */
[----:B------:R-:W-:Y:S05]  /*0850*/  @!P0 BRA `(.L_x_6) ;  /* 0x0000000000088947 */ /* 0x000fea0003800000 */
[----:B------:R0:W5:Y:S01]  /*0860*/  LD.E R11, desc[UR12][R8.64] ;  /* 0x0000000c080b7980 */ /* 0x000162000c101900 */
[----:B------:R-:W-:Y:S05]  /*0870*/  BRA `(.L_x_7) ;  /* 0x0000000000207947 */ /* 0x000fea0003800000 */
.L_x_6:
[----:B------:R-:W-:Y:S02]  /*0880*/  ULDC.64 UR4, c[0x0][0x608] ;  /* 0x0001820000047ab9 */ /* 0x000fe40000000a00 */
[----:B------:R-:W-:-:S04]  /*0890*/  ISETP.NE.U32.AND P0, PT, RZ, UR4, PT ;  /* 0x00000004ff007c0c */ /* 0x000fc8000bf05070 */
[----:B------:R-:W-:-:S13]  /*08a0*/  ISETP.NE.AND.EX P0, PT, RZ, UR5, PT, P0 ;  /* 0x00000005ff007c0c */ /* 0x000fda000bf05300 */
[----:B------:R-:W-:Y:S05]  /*08b0*/  @!P0 BRA `(.L_x_8) ;  /* 0x00000000000c8947 */ /* 0x000fea0003800000 */
[----:B------:R-:W0:Y:S02]  /*08c0*/  LDC.64 R8, c[0x0][0x608] ;  /* 0x00018200ff087b82 */ /* 0x000e240000000a00 */
[----:B0-----:R1:W5:Y:S01]  /*08d0*/  LDG.E R11, desc[UR12][R8.64] ;  /* 0x0000000c080b7981 */ /* 0x001362000c1e1900 */
[----:B------:R-:W-:Y:S05]  /*08e0*/  BRA `(.L_x_7) ;  /* 0x0000000000047947 */ /* 0x000fea0003800000 */
.L_x_8:
[----:B------:R-:W2:Y:S02]  /*08f0*/  LDC R11, c[0x0][0x600] ;  /* 0x00018000ff0b7b82 */ /* 0x000ea40000000800 */
.L_x_7:
[----:B------:R-:W-:Y:S02]  /*0900*/  ULDC.64 UR4, c[0x0][0x620] ;  /* 0x0001880000047ab9 */ /* 0x000fe40000000a00 */
[----:B------:R-:W-:-:S04]  /*0910*/  ISETP.NE.U32.AND P0, PT, RZ, UR4, PT ;  /* 0x00000004ff007c0c */ /* 0x000fc8000bf05070 */
[----:B------:R-:W-:-:S13]  /*0920*/  ISETP.NE.AND.EX P0, PT, RZ, UR5, PT, P0 ;  /* 0x00000005ff007c0c */ /* 0x000fda000bf05300 */
[----:B------:R-:W-:Y:S05]  /*0930*/  @!P0 BRA `(.L_x_9) ;  /* 0x00000000001c8947 */ /* 0x000fea0003800000 */
[----:B01----:R-:W0:Y:S02]  /*0940*/  LDC.64 R8, c[0x0][0x620] ;  /* 0x00018800ff087b82 */ /* 0x003e240000000a00 */
[----:B0-----:R-:W3:Y:S02]  /*0950*/  LDG.E.64 R8, desc[UR12][R8.64] ;  /* 0x0000000c08087981 */ /* 0x001ee4000c1e1b00 */
[----:B---3--:R-:W-:-:S04]  /*0960*/  ISETP.NE.U32.AND P0, PT, R8, RZ, PT ;  /* 0x000000ff0800720c */ /* 0x008fc80003f05070 */
[----:B------:R-:W-:-:S13]  /*0970*/  ISETP.NE.AND.EX P0, PT, R9, RZ, PT, P0 ;  /* 0x000000ff0900720c */ /* 0x000fda0003f05300 */
[----:B------:R-:W-:Y:S05]  /*0980*/  @!P0 BRA `(.L_x_9) ;  /* 0x0000000000088947 */ /* 0x000fea0003800000 */
[----:B------:R0:W5:Y:S01]  /*0990*/  LD.E R14, desc[UR12][R8.64] ;  /* 0x0000000c080e7980 */ /* 0x000162000c101900 */
[----:B------:R-:W-:Y:S05]  /*09a0*/  BRA `(.L_x_10) ;  /* 0x0000000000207947 */ /* 0x000fea0003800000 */
.L_x_9:
[----:B------:R-:W-:Y:S02]  /*09b0*/  ULDC.64 UR4, c[0x0][0x610] ;  /* 0x0001840000047ab9 */ /* 0x000fe40000000a00 */
[----:B------:R-:W-:-:S04]  /*09c0*/  ISETP.NE.U32.AND P0, PT, RZ, UR4, PT ;  /* 0x00000004ff007c0c */ /* 0x000fc8000bf05070 */
[----:B------:R-:W-:-:S13]  /*09d0*/  ISETP.NE.AND.EX P0, PT, RZ, UR5, PT, P0 ;  /* 0x00000005ff007c0c */ /* 0x000fda000bf05300 */
[----:B------:R-:W-:Y:S05]  /*09e0*/  @!P0 BRA `(.L_x_11) ;  /* 0x00000000000c8947 */ /* 0x000fea0003800000 */
[----:B------:R-:W3:Y:S02]  /*09f0*/  LDC.64 R14, c[0x0][0x610] ;  /* 0x00018400ff0e7b82 */ /* 0x000ee40000000a00 */
[----:B---3--:R3:W5:Y:S01]  /*0a00*/  LDG.E R14, desc[UR12][R14.64] ;  /* 0x0000000c0e0e7981 */ /* 0x008762000c1e1900 */
[----:B------:R-:W-:Y:S05]  /*0a10*/  BRA `(.L_x_10) ;  /* 0x0000000000047947 */ /* 0x000fea0003800000 */
.L_x_11:
[----:B------:R-:W4:Y:S02]  /*0a20*/  LDC R14, c[0x0][0x604] ;  /* 0x00018100ff0e7b82 */ /* 0x000f240000000800 */
.L_x_10:
[----:B------:R-:W1:Y:S01]  /*0a30*/  LDC R5, c[0x0][0x3e8] ;  /* 0x0000fa00ff057b82 */ /* 0x000e620000000800 */
[----:B------:R-:W-:Y:S01]  /*0a40*/  ULDC UR4, c[0x0][0x3dc] ;  /* 0x0000f70000047ab9 */ /* 0x000fe20000000800 */
[----:B------:R-:W-:Y:S01]  /*0a50*/  ULDC.64 UR6, c[0x0][0x3e0] ;  /* 0x0000f80000067ab9 */ /* 0x000fe20000000a00 */
[----:B------:R-:W-:Y:S02]  /*0a60*/  UIADD3 UR4, UR4, 0x1f, URZ ;  /* 0x0000001f04047890 */ /* 0x000fe4000fffe03f */
[----:B------:R-:W-:Y:S02]  /*0a70*/  UIMAD UR6, UR7, UR6, URZ ;  /* 0x00000006070672a4 */ /* 0x000fe4000f8e023f */
[----:B------:R-:W-:-:S04]  /*0a80*/  USHF.R.S32.HI UR5, URZ, 0x1f, UR4 ;  /* 0x0000001f3f057899 */ /* 0x000fc80008011404 */
[----:B------:R-:W-:-:S04]  /*0a90*/  ULEA.HI UR5, UR5, UR4, URZ, 0x5 ;  /* 0x0000000405057291 */ /* 0x000fc8000f8f283f */
[----:B------:R-:W-:Y:S01]  /*0aa0*/  USHF.R.S32.HI UR15, URZ, 0x5, UR5 ;  /* 0x000000053f0f7899 */ /* 0x000fe20008011405 */
[----:B-1----:R-:W-:-:S05]  /*0ab0*/  IMAD R5, R5, UR6, RZ ;  /* 0x0000000605057c24 */ /* 0x002fca000f8e02ff */
[----:B------:R-:W-:Y:S01]  /*0ac0*/  IMAD R5, R5, UR15, RZ ;  /* 0x0000000f05057c24 */ /* 0x000fe2000f8e02ff */
[----:B------:R-:W-:Y:S06]  /*0ad0*/  @!P1 BRA `(.L_x_12) ;  /* 0x00000000000c9947 */ /* 0x000fec0003800000 */
[----:B------:R-:W-:Y:S01]  /*0ae0*/  UCGABAR_WAIT ;  /* 0x0000000000007dc7 */ /* 0x000fe20008000000 */
[----:B------:R-:W-:Y:S01]  /*0af0*/  CCTL.IVALL ;  /* 0x00000000ff00798f */ /* 0x000fe20002000000 */
[----:B------:R-:W-:Y:S05]  /*0b00*/  BRA `(.L_x_13) ;  /* 0x0000000000047947 */ /* 0x000fea0003800000 */
.L_x_12:
[----:B------:R-:W-:Y:S06]  /*0b10*/  BAR.SYNC.DEFER_BLOCKING 0x0 ;  /* 0x0000000000007b1d */ /* 0x000fec0000010000 */
.L_x_13:
[----:B------:R-:W-:-:S13]  /*0b20*/  ISETP.NE.AND P0, PT, R10, RZ, PT ;  /* 0x000000ff0a00720c */ /* 0x000fda0003f05270 */
[----:B------:R-:W-:Y:S05]  /*0b30*/  @!P0 BRA `(.L_x_14) ;  /* 0x000000b000bc8947 */ /* 0x000fea0003800000 */
[----:B------:R-:W-:-:S13]  /*0b40*/  ISETP.NE.AND P0, PT, R10, 0x1, PT ;  /* 0x000000010a00780c */ /* 0x000fda0003f05270 */
[----:B------:R-:W-:Y:S05]  /*0b50*/  @P0 EXIT ;  /* 0x000000000000094d */ /* 0x000fea0003800000 */
[----:B------:R-:W-:Y:S01]  /*0b60*/  ISETP.GE.AND P0, PT, R5, 0x1, PT ;  /* 0x000000010500780c */ /* 0x000fe20003f06270 */
[----:B------:R-:W-:Y:S01]  /*0b70*/  UMOV UR4, URZ ;  /* 0x0000003f00047c82 */ /* 0x000fe20008000000 */
[----:B------:R-:W-:Y:S02]  /*0b80*/  CS2R R54, SRZ ;  /* 0x0000000000367805 */ /* 0x000fe4000001ff00 */
[----:B------:R-:W-:Y:S02]  /*0b90*/  CS2R R120, SRZ ;  /* 0x0000000000787805 */ /* 0x000fe4000001ff00 */
[----:B------:R-:W-:Y:S02]  /*0ba0*/  CS2R R122, SRZ ;  /* 0x00000000007a7805 */ /* 0x000fe4000001ff00 */
[----:B------:R-:W-:Y:S02]  /*0bb0*/  CS2R R124, SRZ ;  /* 0x00000000007c7805 */ /* 0x000fe4000001ff00 */
[----:B------:R-:W-:-:S02]  /*0bc0*/  CS2R R126, SRZ ;  /* 0x00000000007e7805 */ /* 0x000fc4000001ff00 */
[----:B------:R-:W-:Y:S02]  /*0bd0*/  CS2R R128, SRZ ;  /* 0x0000000000807805 */ /* 0x000fe4000001ff00 */
        /* <DEDUP_REMOVED lines=57> */
[----:B------:R-:W-:Y:S01]  /*0f70*/  CS2R R52, SRZ ;  /* 0x0000000000347805 */ /* 0x000fe2000001ff00 */
[----:B------:R-:W-:Y:S06]  /*0f80*/  @!P0 BRA `(.L_x_15) ;  /* 0x0000000000dc8947 */ /* 0x000fec0003800000 */
[----:B------:R-:W-:-:S04]  /*0f90*/  LOP3.LUT R7, R4, 0x1, RZ, 0xfc, !PT ;  /* 0x0000000104077812 */ /* 0x000fc800078efcff */
[----:B------:R-:W-:-:S13]  /*0fa0*/  ISETP.NE.AND P1, PT, R7, 0x3, PT ;  /* 0x000000030700780c */ /* 0x000fda0003f25270 */
[----:B------:R-:W-:Y:S05]  /*0fb0*/  @!P1 BRA `(.L_x_16) ;  /* 0x0000000000049947 */ /* 0x000fea0003800000 */
[----:B------:R-:W-:Y:S01]  /*0fc0*/  BPT.TRAP 0x1 ;  /* 0x000000040000795c */ /* 0x000fe20000300000 */
.L_x_16:
[----:B------:R-:W1:Y:S01]  /*0fd0*/  S2UR UR5, SR_CgaCtaId ;  /* 0x00000000000579c3 */ /* 0x000e620000008800 */
[----:B------:R-:W-:Y:S01]  /*0fe0*/  SHF.L.U32 R7, RZ, 0x1f, RZ ;  /* 0x0000001fff077819 */ /* 0x000fe200000006ff */
[----:B------:R-:W-:Y:S02]  /*0ff0*/  UMOV UR4, 0x400 ;  /* 0x0000040000047882 */ /* 0x000fe40000000000 */
[----:B-1----:R-:W-:-:S12]  /*1000*/  ULEA UR5, UR5, UR4, 0x18 ;  /* 0x0000000405057291 */ /* 0x002fd8000f8ec03f */
.L_x_17:
[----:B0-----:R-:W-:-:S04]  /*1010*/  IMAD.U32 R8, RZ, RZ, UR5 ;  /* 0x00000005ff087e24 */ /* 0x001fc8000f8e00ff */
[----:B------:R0:W1:Y:S03]  /*1020*/  SYNCS.PHASECHK.TRANS64.TRYWAIT P1, [R8+URZ+0x37000], R7 ;  /* 0x03700007080075a7 */ /* 0x000066000802017f */
[----:B-1----:R-:W-:Y:S05]  /*1030*/  @!P1 NANOSLEEP.SYNCS 0x989680 ;  /* 0x009896800000995d */ /* 0x002fea0003900000 */
[----:B------:R-:W1:Y:S02]  /*1040*/  @!P1 SYNCS.PHASECHK.TRANS64 P1, [R8+URZ+0x37000], R7 ;  /* 0x03700007080095a7 */ /* 0x000e64000802007f */
[----:B-1----:R-:W-:Y:S05]  /*1050*/  @!P1 BRA `(.L_x_17) ;  /* 0xfffffffc00ec9947 */ /* 0x002fea000383ffff */
[----:B------:R-:W-:Y:S01]  /*1060*/  USHF.R.U32.HI UR4, URZ, 0x4, UR5 ;  /* 0x000000043f047899 */ /* 0x000fe20008011605 */
[----:B------:R-:W-:Y:S01]  /*1070*/  WARPGROUP.ARRIVE ;  /* 0x00000000000079c5 */ /* 0x000fe20000000000 */
[----:B------:R-:W-:Y:S02]  /*1080*/  UIADD3 UR5, UR5, 0x2c000, URZ ;  /* 0x0002c00005057890 */ /* 0x000fe4000fffe03f */
[----:B------:R-:W-:Y:S02]  /*1090*/  ULOP3.LUT UR4, UR4, 0x3fff, URZ, 0xc0, !UPT ;  /* 0x00003fff04047892 */ /* 0x000fe4000f8ec03f */
[----:B------:R-:W-:Y:S02]  /*10a0*/  USHF.R.U32.HI UR5, URZ, 0x4, UR5 ;  /* 0x000000043f057899 */ /* 0x000fe40008011605 */
[----:B------:R-:W-:Y:S02]  /*10b0*/  ULOP3.LUT UR14, UR4, 0x10000, URZ, 0xfc, !UPT ;  /* 0x00010000040e7892 */ /* 0x000fe4000f8efc3f */
[----:B------:R-:W-:-:S02]  /*10c0*/  ULOP3.LUT UR8, UR5, 0x3fff, URZ, 0xc0, !UPT ;  /* 0x00003fff05087892 */ /* 0x000fc4000f8ec03f */
[----:B------:R-:W-:Y:S02]  /*10d0*/  UIADD3 UR9, UR14, 0x100, URZ ;  /* 0x000001000e097890 */ /* 0x000fe4000fffe03f */
[----:B------:R-:W-:Y:S01]  /*10e0*/  UIADD3 UR10, UR14, 0x200, URZ ;  /* 0x000002000e0a7890 */ /* 0x000fe2000fffe03f */
[----:B------:R-:W-:Y:S02]  /*10f0*/  UMOV UR7, 0x40000040 ;  /* 0x4000004000077882 */ /* 0x000fe40000000000 */
[----:B------:R-:W-:Y:S01]  /*1100*/  UMOV UR6, UR8 ;  /* 0x0000000800067c82 */ /* 0x000fe20008000000 */
[----:B------:R-:W-:Y:S01]  /*1110*/  UMOV UR4, UR14 ;  /* 0x0000000e00047c82 */ /* 0x000fe20008000000 */
[----:B------:R-:W-:Y:S01]  /*1120*/  UMOV UR5, 0x80000020 ;  /* 0x8000002000057882 */ /* 0x000fe20000000000 */
[----:B------:R-:W-:Y:S01]  /*1130*/  UIADD3 UR11, UR14, 0x300, URZ ;  /* 0x000003000e0b7890 */ /* 0x000fe2000fffe03f */
[----:B------:R-:W-:Y:S01]  /*1140*/  HGMMA.64x64x16.F32 R120, gdesc[UR4].tnspB, RZ, !UPT ;  /* 0x40e00000047879f0 */ /* 0x000fe2000c7008ff */
        /* <DEDUP_REMOVED lines=9> */
[----:B------:R-:W-:-:S02]  /*11e0*/  UMOV UR5, 0x80000020 ;  /* 0x8000002000057882 */ /* 0x000fc40000000000 */
[----:B------:R-:W-:Y:S01]  /*11f0*/  HGMMA.64x64x16.F32 R24, gdesc[UR4].tnspB, RZ, !UPT ;  /* 0x40e00000041879f0 */ /* 0x000fe2000c7008ff */
[----:B------:R-:W-:Y:S02]  /*1200*/  UIADD3 UR4, UR14, 0x2, URZ ;  /* 0x000000020e047890 */ /* 0x000fe4000fffe03f */
[----:B------:R-:W-:Y:S02]  /*1210*/  UIADD3 UR6, UR8, 0x80, URZ ;  /* 0x0000008008067890 */ /* 0x000fe4000fffe03f */
[----:B------:R-:W-:Y:S01]  /*1220*/  UIADD3 UR8, UR14, 0x102, URZ ;  /* 0x000001020e087890 */ /* 0x000fe2000fffe03f */
[----:B------:R-:W-:Y:S01]  /*1230*/  UMOV UR5, 0x80000020 ;  /* 0x8000002000057882 */ /* 0x000fe20000000000 */
[----:B------:R-:W-:-:S05]  /*1240*/  UMOV UR7, 0x40000040 ;  /* 0x4000004000077882 */ /* 0x000fca0000000000 */
[----:B------:R-:W-:Y:S01]  /*1250*/  HGMMA.64x64x16.F32 R120, gdesc[UR4].tnspB, R120 ;  /* 0x40e00000047879f0 */ /* 0x000fe20008700878 */
[----:B------:R-:W-:Y:S01]  /*1260*/  UMOV UR4, UR8 ;  /* 0x0000000800047c82 */ /* 0x000fe20008000000 */
[----:B------:R-:W-:Y:S02]  /*1270*/  UMOV UR5, 0x80000020 ;  /* 0x8000002000057882 */ /* 0x000fe40000000000 */
[----:B------:R-:W-:Y:S01]  /*1280*/  HGMMA.64x64x16.F32 R88, gdesc[UR4].tnspB, R88 ;  /* 0x40e00000045879f0 */ /* 0x000fe20008700858 */
[----:B------:R-:W-:Y:S01]  /*1290*/  UMOV UR4, UR9 ;  /* 0x0000000900047c82 */ /* 0x000fe20008000000 */
[----:B------:R-:W-:Y:S02]  /*12a0*/  UMOV UR5, 0x80000020 ;  /* 0x8000002000057882 */ /* 0x000fe40000000000 */
[----:B------:R-:W-:Y:S01]  /*12b0*/  HGMMA.64x64x16.F32 R56, gdesc[UR4].tnspB, R56 ;  /* 0x40e00000043879f0 */ /* 0x000fe20008700838 */
[----:B------:R-:W-:Y:S01]  /*12c0*/  UMOV UR4, UR10 ;  /* 0x0000000a00047c82 */ /* 0x000fe20008000000 */
[----:B------:R-:W-:-:S02]  /*12d0*/  UMOV UR5, 0x80000020 ;  /* 0x8000002000057882 */ /* 0x000fc40000000000 */
[----:B------:R-:W-:Y:S01]  /*12e0*/  HGMMA.64x64x16.F32 R24, gdesc[UR4].tnspB, R24, gsb0 ;  /* 0x40e00000041879f0 */ /* 0x000fe20008000818 */
[----:B------:R-:W-:-:S05]  /*12f0*/  UMOV UR4, 0x1 ;  /* 0x0000000100047882 */ /* 0x000fca0000000000 */
.L_x_15:
[----:B0-----:R-:W-:-:S05]  /*1300*/  VIMNMX R8, R5, 0x1, PT ;  /* 0x0000000105087848 */ /* 0x001fca0003fe0100 */
[----:B------:R-:W-:-:S05]  /*1310*/  IMAD.IADD R8, R5, 0x1, -R8 ;  /* 0x0000000105087824 */ /* 0x000fca00078e0a08 */
[----:B------:R-:W-:-:S13]  /*1320*/  ISETP.GE.AND P1, PT, R8, 0x1, PT ;  /* 0x000000010800780c */ /* 0x000fda0003f26270 */
[----:B------:R-:W-:Y:S05]  /*1330*/  @!P1 BRA `(.L_x_18) ;  /* 0x0000000400509947 */ /* 0x000fea0003800000 */
[----:B------:R-:W0:Y:S01]  /*1340*/  S2UR UR6, SR_CgaCtaId ;  /* 0x00000000000679c3 */ /* 0x000e220000008800 */
[----:B------:R-:W-:Y:S01]  /*1350*/  UMOV UR5, 0x400 ;  /* 0x0000040000057882 */ /* 0x000fe20000000000 */
[----:B------:R-:W-:Y:S01]  /*1360*/  LOP3.LUT R13, R4, 0x1, RZ, 0xfc, !PT ;  /* 0x00000001040d7812 */ /* 0x000fe200078efcff */
[----:B------:R-:W-:Y:S01]  /*1370*/  IMAD.MOV.U32 R12, RZ, RZ, RZ ;  /* 0x000000ffff0c7224 */ /* 0x000fe200078e00ff */
[----:B------:R-:W-:Y:S01]  /*1380*/  UISETP.NE.U32.AND UP0, UPT, UR4, URZ, UPT ;  /* 0x0000003f0400728c */ /* 0x000fe2000bf05070 */
[----:B------:R-:W-:Y:S02]  /*1390*/  IMAD.MOV.U32 R5, RZ, RZ, R8 ;  /* 0x000000ffff057224 */ /* 0x000fe400078e0008 */
[----:B------:R-:W-:Y:S01]  /*13a0*/  IMAD.MOV.U32 R7, RZ, RZ, RZ ;  /* 0x000000ffff077224 */ /* 0x000fe200078e00ff */
[----:B0-----:R-:W-:-:S04]  /*13b0*/  ULEA UR16, UR6, UR5, 0x18 ;  /* 0x0000000506107291 */ /* 0x001fc8000f8ec03f */
[----:B------:R-:W-:Y:S02]  /*13c0*/  UIADD3 UR5, UR16, 0x2c000, URZ ;  /* 0x0002c00010057890 */ /* 0x000fe4000fffe03f */
[----:B------:R-:W-:Y:S02]  /*13d0*/  USHF.R.U32.HI UR6, URZ, 0x4, UR16 ;  /* 0x000000043f067899 */ /* 0x000fe40008011610 */
[----:B------:R-:W-:Y:S02]  /*13e0*/  USHF.R.U32.HI UR5, URZ, 0x4, UR5 ;  /* 0x000000043f057899 */ /* 0x000fe40008011605 */
[----:B------:R-:W-:Y:S02]  /*13f0*/  ULOP3.LUT UR6, UR6, 0x3fff, URZ, 0xc0, !UPT ;  /* 0x00003fff06067892 */ /* 0x000fe4000f8ec03f */
[----:B------:R-:W-:Y:S02]  /*1400*/  ULOP3.LUT UR17, UR5, 0x3fff, URZ, 0xc0, !UPT ;  /* 0x00003fff05117892 */ /* 0x000fe4000f8ec03f */
[----:B------:R-:W-:-:S12]  /*1410*/  ULOP3.LUT UR18, UR6, 0x10000, URZ, 0xfc, !UPT ;  /* 0x0001000006127892 */ /* 0x000fd8000f8efc3f */
.L_x_23:
[----:B------:R-:W-:-:S13]  /*1420*/  ISETP.NE.AND P2, PT, R13, 0x3, PT ;  /* 0x000000030d00780c */ /* 0x000fda0003f45270 */
[----:B------:R-:W-:Y:S05]  /*1430*/  @!P2 BRA `(.L_x_19) ;  /* 0x000000000004a947 */ /* 0x000fea0003800000 */
[----:B------:R-:W-:Y:S01]  /*1440*/  BPT.TRAP 0x1 ;  /* 0x000000040000795c */ /* 0x000fe20000300000 */
.L_x_19:
[----:B------:R-:W-:Y:S01]  /*1450*/  SHF.L.U32 R9, R12, 0x1f, RZ ;  /* 0x0000001f0c097819 */ /* 0x000fe200000006ff */
[----:B------:R-:W-:-:S12]  /*1460*/  ULEA UR5, UR4, UR16, 0x3 ;  /* 0x0000001004057291 */ /* 0x000fd8000f8e183f */
.L_x_20:
[----:B0-----:R-:W-:-:S04]  /*1470*/  IMAD.U32 R10, RZ, RZ, UR5 ;  /* 0x00000005ff0a7e24 */ /* 0x001fc8000f8e00ff */
[----:B------:R0:W1:Y:S03]  /*1480*/  SYNCS.PHASECHK.TRANS64.TRYWAIT P1, [R10+URZ+0x37000], R9 ;  /* 0x037000090a0075a7 */ /* 0x000066000802017f */
[----:B-1----:R-:W-:Y:S05]  /*1490*/  @!P1 NANOSLEEP.SYNCS 0x989680 ;  /* 0x009896800000995d */ /* 0x002fea0003900000 */
[----:B------:R-:W1:Y:S02]  /*14a0*/  @!P1 SYNCS.PHASECHK.TRANS64 P1, [R10+URZ+0x37000], R9 ;  /* 0x037000090a0095a7 */ /* 0x000e64000802007f */
[----:B-1----:R-:W-:Y:S05]  /*14b0*/  @!P1 BRA `(.L_x_20) ;  /* 0xfffffffc00ec9947 */ /* 0x002fea000383ffff */
[----:B------:R-:W-:Y:S01]  /*14c0*/  ULEA UR5, UR4, UR18, 0xa ;  /* 0x0000001204057291 */ /* 0x000fe2000f8e503f */
[----:B------:R-:W-:Y:S01]  /*14d0*/  WARPGROUP.ARRIVE ;  /* 0x00000000000079c5 */ /* 0x000fe20000000000 */
[----:B------:R-:W-:Y:S02]  /*14e0*/  ULEA UR6, UR4, UR17, 0x8 ;  /* 0x0000001104067291 */ /* 0x000fe4000f8e403f */
[----:B------:R-:W-:Y:S02]  /*14f0*/  UIADD3 UR7, UR5, 0x100, URZ ;  /* 0x0000010005077890 */ /* 0x000fe4000fffe03f */
[----:B------:R-:W-:Y:S02]  /*1500*/  UIADD3 UR14, UR5, 0x200, URZ ;  /* 0x00000200050e7890 */ /* 0x000fe4000fffe03f */
[----:B------:R-:W-:Y:S01]  /*1510*/  UMOV UR8, UR5 ;  /* 0x0000000500087c82 */ /* 0x000fe20008000000 */
[----:B------:R-:W-:Y:S01]  /*1520*/  UMOV UR9, 0x80000020 ;  /* 0x8000002000097882 */ /* 0x000fe20000000000 */
[----:B------:R-:W-:Y:S01]  /*1530*/  UMOV UR10, UR6 ;  /* 0x00000006000a7c82 */ /* 0x000fe20008000000 */
[----:B------:R-:W-:Y:S01]  /*1540*/  UMOV UR11, 0x40000040 ;  /* 0x40000040000b7882 */ /* 0x000fe20000000000 */
[----:B------:R-:W-:Y:S01]  /*1550*/  UIADD3 UR15, UR5, 0x300, URZ ;  /* 0x00000300050f7890 */ /* 0x000fe2000fffe03f */
[----:B------:R-:W-:Y:S01]  /*1560*/  HGMMA.64x64x16.F32 R120, gdesc[UR8].tnspB, R120, UP0 ;  /* 0x40e00000087879f0 */ /* 0x000fe2000bf00878 */
[----:B------:R-:W-:Y:S01]  /*1570*/  UMOV UR8, UR7 ;  /* 0x0000000700087c82 */ /* 0x000fe20008000000 */
[----:B------:R-:W-:Y:S01]  /*1580*/  UMOV UR9, 0x80000020 ;  /* 0x8000002000097882 */ /* 0x000fe20000000000 */
[----:B------:R-:W-:Y:S01]  /*1590*/  UIADD3 UR7, UR5, 0x202, URZ ;  /* 0x0000020205077890 */ /* 0x000fe2000fffe03f */
[----:B------:R-:W-:Y:S01]  /*15a0*/  HGMMA.64x64x16.F32 R88, gdesc[UR8].tnspB, R88, UP0 ;  /* 0x40e00000085879f0 */ /* 0x000fe2000bf00858 */
[----:B------:R-:W-:Y:S01]  /*15b0*/  UMOV UR8, UR14 ;  /* 0x0000000e00087c82 */ /* 0x000fe20008000000 */
[----:B------:R-:W-:-:S02]  /*15c0*/  UMOV UR9, 0x80000020 ;  /* 0x8000002000097882 */ /* 0x000fc40000000000 */
[----:B------:R-:W-:Y:S01]  /*15d0*/  HGMMA.64x64x16.F32 R56, gdesc[UR8].tnspB, R56, UP0 ;  /* 0x40e00000083879f0 */ /* 0x000fe2000bf00838 */
[----:B------:R-:W-:Y:S01]  /*15e0*/  UMOV UR8, UR15 ;  /* 0x0000000f00087c82 */ /* 0x000fe20008000000 */
[----:B------:R-:W-:Y:S02]  /*15f0*/  UMOV UR9, 0x80000020 ;  /* 0x8000002000097882 */ /* 0x000fe40000000000 */
[----:B------:R-:W-:Y:S01]  /*1600*/  HGMMA.64x64x16.F32 R24, gdesc[UR8].tnspB, R24, UP0 ;  /* 0x40e00000081879f0 */ /* 0x000fe2000bf00818 */
[----:B------:R-:W-:Y:S02]  /*1610*/  UIADD3 UR8, UR5, 0x2, URZ ;  /* 0x0000000205087890 */ /* 0x000fe4000fffe03f */
[----:B------:R-:W-:Y:S02]  /*1620*/  UIADD3 UR10, UR6, 0x80, URZ ;  /* 0x00000080060a7890 */ /* 0x000fe4000fffe03f */
[----:B------:R-:W-:Y:S01]  /*1630*/  UIADD3 UR6, UR5, 0x102, URZ ;  /* 0x0000010205067890 */ /* 0x000fe2000fffe03f */
[----:B------:R-:W-:Y:S01]  /*1640*/  UMOV UR9, 0x80000020 ;  /* 0x8000002000097882 */ /* 0x000fe20000000000 */
[----:B------:R-:W-:Y:S01]  /*1650*/  UMOV UR11, 0x40000040 ;  /* 0x40000040000b7882 */ /* 0x000fe20000000000 */
[----:B------:R-:W-:-:S04]  /*1660*/  UIADD3 UR5, UR5, 0x302, URZ ;  /* 0x0000030205057890 */ /* 0x000fc8000fffe03f */
        /* <DEDUP_REMOVED lines=9> */
[----:B------:R-:W-:Y:S03]  /*1700*/  HGMMA.64x64x16.F32 R24, gdesc[UR8].tnspB, R24, gsb0 ;  /* 0x40e00000081879f0 */ /* 0x000fe60008000818 */
[----:B------:R-:W-:Y:S02]  /*1710*/  WARPGROUP.DEPBAR.LE gsb0, 0x1 ;  /* 0x00008000000079c5 */ /* 0x000fe40000010100 */
[----:B------:R-:W-:Y:S05]  /*1720*/  @!P2 BRA `(.L_x_21) ;  /* 0x000000000004a947 */ /* 0x000fea0003800000 */
[----:B------:R-:W-:Y:S01]  /*1730*/  BPT.TRAP 0x1 ;  /* 0x000000040000795c */ /* 0x000fe20000300000 */
.L_x_21:
[----:B------:R-:W-:-:S13]  /*1740*/  ISETP.NE.AND P1, PT, R6, RZ, PT ;  /* 0x000000ff0600720c */ /* 0x000fda0003f25270 */
[----:B0-----:R-:W-:-:S05]  /*1750*/  @P1 LEA R9, R7, UR16, 0x3 ;  /* 0x0000001007091c11 */ /* 0x001fca000f8e18ff */
[----:B------:R-:W-:-:S05]  /*1760*/  @P1 VIADD R9, R9, 0x37058 ;  /* 0x0003705809091836 */ /* 0x000fca0000000000 */
[----:B------:R-:W-:-:S04]  /*1770*/  @P1 PRMT R9, R2, 0x654, R9 ;  /* 0x0000065402091816 */ /* 0x000fc80000000009 */
[----:B------:R0:W-:Y:S01]  /*1780*/  @P1 SYNCS.ARRIVE.TRANS64.RED.A1T0 RZ, [R9+URZ], RZ ;  /* 0x000000ff09ff19a7 */ /* 0x0001e2000810043f */
[----:B------:R-:W-:-:S13]  /*1790*/  ISETP.GT.U32.AND P1, PT, R4, 0x1, PT ;  /* 0x000000010400780c */ /* 0x000fda0003f24070 */
[----:B0-----:R-:W-:Y:S05]  /*17a0*/  @P1 BRA `(.L_x_22) ;  /* 0x0000000000041947 */ /* 0x001fea0003800000 */
[----:B------:R-:W-:Y:S01]  /*17b0*/  BPT.TRAP 0x1 ;  /* 0x000000040000795c */ /* 0x000fe20000300000 */
.L_x_22:
[----:B------:R-:W-:Y:S01]  /*17c0*/  UIADD3 UR4, UR4, 0x1, URZ ;  /* 0x0000000104047890 */ /* 0x000fe2000fffe03f */
[----:B------:R-:W-:Y:S01]  /*17d0*/  ISETP.GT.AND P2, PT, R5, 0x1, PT ;  /* 0x000000010500780c */ /* 0x000fe20003f44270 */
[----:B------:R-:W-:Y:S02]  /*17e0*/  VIADD R7, R7, 0x1 ;  /* 0x0000000107077836 */ /* 0x000fe40000000000 */
[----:B------:R-:W-:Y:S01]  /*17f0*/  UISETP.NE.AND UP0, UPT, UR4, 0xb, UPT ;  /* 0x0000000b0400788c */ /* 0x000fe2000bf05270 */
[----:B------:R-:W-:Y:S02]  /*1800*/  VIADD R5, R5, 0xffffffff ;  /* 0xffffffff05057836 */ /* 0x000fe40000000000 */
[C---:B------:R-:W-:Y:S01]  /*1810*/  ISETP.NE.AND P1, PT, R7.reuse, 0xb, PT ;  /* 0x0000000b0700780c */ /* 0x040fe20003f25270 */
[----:B------:R-:W-:Y:S02]  /*1820*/  USEL UR5, URZ, 0x1, UP0 ;  /* 0x000000013f057887 */ /* 0x000fe40008000000 */
[----:B------:R-:W-:Y:S01]  /*1830*/  USEL UR4, UR4, URZ, UP0 ;  /* 0x0000003f04047287 */ /* 0x000fe20008000000 */
[----:B------:R-:W-:Y:S01]  /*1840*/  SEL R7, R7, RZ, P1 ;  /* 0x000000ff07077207 */ /* 0x000fe20000800000 */
[----:B------:R-:W-:-:S02]  /*1850*/  UPLOP3.LUT UP0, UPT, UPT, UPT, UPT, 0x80, 0x0 ;  /* 0x000000000000789c */ /* 0x000fc40003f0f070 */
[----:B------:R-:W-:Y:S01]  /*1860*/  LOP3.LUT R12, R12, UR5, RZ, 0x3c, !PT ;  /* 0x000000050c0c7c12 */ /* 0x000fe2000f8e3cff */
[----:B------:R-:W-:Y:S08]  /*1870*/  @P2 BRA `(.L_x_23) ;  /* 0xfffffff800e82947 */ /* 0x000ff0000383ffff */
.L_x_18:
[----:B------:R-:W-:Y:S02]  /*1880*/  WARPGROUP.DEPBAR.LE gsb0, 0x0 ;  /* 0x00008000000079c5 */ /* 0x000fe40000010000 */
[----:B------:R-:W-:Y:S05]  /*1890*/  @!P0 BRA `(.L_x_24) ;  /* 0x0000000000548947 */ /* 0x000fea0003800000 */
[----:B------:R-:W-:-:S04]  /*18a0*/  LOP3.LUT R5, R4, 0x1, RZ, 0xfc, !PT ;  /* 0x0000000104057812 */ /* 0x000fc800078efcff */
[----:B------:R-:W-:-:S13]  /*18b0*/  ISETP.NE.AND P0, PT, R5, 0x3, PT ;  /* 0x000000030500780c */ /* 0x000fda0003f05270 */
[----:B------:R-:W-:Y:S05]  /*18c0*/  @!P0 BRA `(.L_x_25) ;  /* 0x0000000000048947 */ /* 0x000fea0003800000 */
[----:B------:R-:W-:Y:S01]  /*18d0*/  BPT.TRAP 0x1 ;  /* 0x000000040000795c */ /* 0x000fe20000300000 */
.L_x_25:
[----:B------:R-:W-:Y:S01]  /*18e0*/  ISETP.NE.AND P0, PT, R6, RZ, PT ;  /* 0x000000ff0600720c */ /* 0x000fe20003f05270 */
[----:B------:R-:W-:Y:S01]  /*18f0*/  BSSY B0, `(.L_x_26) ;  /* 0x000000d000007945 */ /* 0x000fe20003800000 */
[----:B------:R-:W-:-:S11]  /*1900*/  ISETP.GT.U32.AND P1, PT, R4, 0x1, PT ;  /* 0x000000010400780c */ /* 0x000fd60003f24070 */
[----:B------:R-:W-:Y:S05]  /*1910*/  @!P0 BRA `(.L_x_27) ;  /* 0x0000000000288947 */ /* 0x000fea0003800000 */
[----:B------:R-:W0:Y:S01]  /*1920*/  S2R R7, SR_CgaCtaId ;  /* 0x0000000000077919 */ /* 0x000e220000008800 */
[----:B------:R-:W-:Y:S01]  /*1930*/  IMAD.WIDE.U32 R4, R8, -0x45d1745d, RZ ;  /* 0xba2e8ba308047825 */ /* 0x000fe200078e00ff */
[----:B------:R-:W-:-:S04]  /*1940*/  MOV R4, 0x400 ;  /* 0x0000040000047802 */ /* 0x000fc80000000f00 */
[----:B------:R-:W-:-:S05]  /*1950*/  SHF.R.U32.HI R5, RZ, 0x3, R5 ;  /* 0x00000003ff057819 */ /* 0x000fca0000011605 */
[----:B------:R-:W-:Y:S01]  /*1960*/  IMAD R8, R5, -0xb, R8 ;  /* 0xfffffff505087824 */ /* 0x000fe200078e0208 */
[----:B0-----:R-:W-:-:S05]  /*1970*/  LEA R7, R7, R4, 0x18 ;  /* 0x0000000407077211 */ /* 0x001fca00078ec0ff */
[----:B------:R-:W-:-:S04]  /*1980*/  IMAD R8, R8, 0x8, R7 ;  /* 0x0000000808087824 */ /* 0x000fc800078e0207 */
[----:B------:R-:W-:-:S05]  /*1990*/  VIADD R5, R8, 0x37058 ;  /* 0x0003705808057836 */ /* 0x000fca0000000000 */
[----:B------:R-:W-:-:S04]  /*19a0*/  PRMT R5, R2, 0x654, R5 ;  /* 0x0000065402057816 */ /* 0x000fc80000000005 */
[----:B------:R0:W-:Y:S03]  /*19b0*/  SYNCS.ARRIVE.TRANS64.RED.A1T0 RZ, [R5+URZ], RZ ;  /* 0x000000ff05ff79a7 */ /* 0x0001e6000810043f */
.L_x_27:
[----:B------:R-:W-:Y:S05]  /*19c0*/  BSYNC B0 ;  /* 0x0000000000007941 */ /* 0x000fea0003800000 */
.L_x_26:
[----:B------:R-:W-:Y:S05]  /*19d0*/  @P1 BRA `(.L_x_24) ;  /* 0x0000000000041947 */ /* 0x000fea0003800000 */
[----:B------:R-:W-:Y:S01]  /*19e0*/  BPT.TRAP 0x1 ;  /* 0x000000040000795c */ /* 0x000fe20000300000 */
.L_x_24:
[----:B------:R-:W1:Y:S01]  /*19f0*/  S2R R4, SR_CTAID.Y ;  /* 0x0000000000047919 */ /* 0x000e620000002600 */
[----:B------:R-:W-:Y:S01]  /*1a00*/  ULDC.64 UR4, c[0x0][0x280] ;  /* 0x0000a00000047ab9 */ /* 0x000fe20000000a00 */
[----:B------:R-:W-:Y:S01]  /*1a10*/  LEA.HI R2, R3, R0, RZ, 0x2 ;  /* 0x0000000003027211 */ /* 0x000fe200078f10ff */
[----:B------:R-:W2:Y:S03]  /*1a20*/  S2R R9, SR_CTAID.X ;  /* 0x0000000000097919 */ /* 0x000ea60000002500 */
[--C-:B------:R-:W-:Y:S02]  /*1a30*/  SHF.R.S32.HI R6, RZ, 0x2, R2.reuse ;  /* 0x00000002ff067819 */ /* 0x100fe40000011402 */
[----:B0-----:R-:W-:-:S04]  /*1a40*/  SHF.R.S32.HI R5, RZ, 0x1f, R2 ;  /* 0x0000001fff057819 */ /* 0x001fc80000011402 */
[----:B------:R-:W-:-:S04]  /*1a50*/  LEA.HI R5, R5, R6, RZ, 0x3 ;  /* 0x0000000605057211 */ /* 0x000fc800078f18ff */
[----:B------:R-:W-:Y:S01]  /*1a60*/  LOP3.LUT R7, R5, 0xfffffff8, RZ, 0xc0, !PT ;  /* 0xfffffff805077812 */ /* 0x000fe200078ec0ff */
[----:B-1----:R-:W-:Y:S02]  /*1a70*/  IMAD.SHL.U32 R4, R4, 0x40, RZ ;  /* 0x0000004004047824 */ /* 0x002fe400078e00ff */
[----:B--2---:R-:W-:-:S03]  /*1a80*/  IMAD.SHL.U32 R10, R9, 0x100, RZ ;  /* 0x00000100090a7824 */ /* 0x004fc600078e00ff */
[----:B------:R-:W-:-:S04]  /*1a90*/  ISETP.GE.AND P0, PT, R4, UR5, PT ;  /* 0x0000000504007c0c */ /* 0x000fc8000bf06270 */
[----:B------:R-:W-:-:S13]  /*1aa0*/  ISETP.GE.OR P0, PT, R10, UR4, P0 ;  /* 0x000000040a007c0c */ /* 0x000fda0008706670 */
[----:B------:R-:W-:Y:S05]  /*1ab0*/  @P0 EXIT ;  /* 0x000000000000094d */ /* 0x000fea0003800000 */
[----:B------:R-:W0:Y:S01]  /*1ac0*/  LDC.64 R12, c[0x0][0x658] ;  /* 0x00019600ff0c7b82 */ /* 0x000e220000000a00 */
[----:B------:R-:W-:Y:S01]  /*1ad0*/  LOP3.LUT R5, R2, 0x7ffffffc, RZ, 0xc0, !PT ;  /* 0x7ffffffc02057812 */ /* 0x000fe200078ec0ff */
[----:B------:R-:W-:Y:S01]  /*1ae0*/  IMAD.IADD R2, R6, 0x1, -R7 ;  /* 0x0000000106027824 */ /* 0x000fe200078e0a07 */
[----:B------:R-:W-:Y:S02]  /*1af0*/  LEA.HI R6, R3, R0, RZ, 0x5 ;  /* 0x0000000003067211 */ /* 0x000fe400078f28ff */
[----:B----45:R-:W-:Y:S01]  /*1b00*/  FSETP.NEU.AND P1, PT, R14, RZ, PT ;  /* 0x000000ff0e00720b */ /* 0x030fe20003f2d000 */
[----:B------:R-:W-:Y:S01]  /*1b10*/  IMAD.IADD R5, R0, 0x1, -R5 ;  /* 0x0000000100057824 */ /* 0x000fe200078e0a05 */
[----:B------:R-:W-:Y:S02]  /*1b20*/  SHF.R.S32.HI R3, RZ, 0x1f, R2 ;  /* 0x0000001fff037819 */ /* 0x000fe40000011402 */
[----:B---3--:R-:W-:Y:S01]  /*1b30*/  SHF.R.S32.HI R15, RZ, 0x5, R6 ;  /* 0x00000005ff0f7819 */ /* 0x008fe20000011406 */
[----:B------:R-:W-:-:S02]  /*1b40*/  IMAD.SHL.U32 R5, R5, 0x2, RZ ;  /* 0x0000000205057824 */ /* 0x000fc400078e00ff */
[----:B------:R-:W-:-:S03]  /*1b50*/  IMAD.WIDE R8, R9, 0x100, R2 ;  /* 0x0000010009087825 */ /* 0x000fc600078e0202 */
[----:B------:R-:W-:Y:S01]  /*1b60*/  SHF.R.S32.HI R7, RZ, 0x1f, R5 ;  /* 0x0000001fff077819 */ /* 0x000fe20000011405 */
[C---:B------:R-:W-:Y:S01]  /*1b70*/  IMAD R3, R15.reuse, -0x10, -R10 ;  /* 0xfffffff00f037824 */ /* 0x040fe200078e0a0a */
[C---:B------:R-:W-:Y:S01]  /*1b80*/  IADD3 R6, P0, R4.reuse, R5, RZ ;  /* 0x0000000504067210 */ /* 0x040fe20007f1e0ff */
[----:B------:R-:W-:Y:S01]  /*1b90*/  IMAD.WIDE R8, R15, 0x10, R8 ;  /* 0x000000100f087825 */ /* 0x000fe200078e0208 */
[----:B------:R-:W-:Y:S02]  /*1ba0*/  IADD3 R10, -R5, UR5, -R4 ;  /* 0x00000005050a7c10 */ /* 0x000fe4000fffe904 */
[----:B------:R-:W-:Y:S02]  /*1bb0*/  LEA.HI.X.SX32 R7, R4, R7, 0x1, P0 ;  /* 0x0000000704077211 */ /* 0x000fe400000f0eff */
[----:B------:R-:W-:Y:S01]  /*1bc0*/  IADD3 R0, R3, UR4, -R2 ;  /* 0x0000000403007c10 */ /* 0x000fe2000fffe802 */
[-C--:B0-----:R-:W-:Y:S01]  /*1bd0*/  IMAD R2, R9, R12.reuse, RZ ;  /* 0x0000000c09027224 */ /* 0x081fe200078e02ff */
[----:B------:R-:W-:Y:S01]  /*1be0*/  ISETP.GT.AND P3, PT, R10, RZ, PT ;  /* 0x000000ff0a00720c */ /* 0x000fe20003f64270 */
[----:B------:R-:W-:Y:S01]  /*1bf0*/  IMAD.WIDE.U32 R18, R8, R12, R6 ;  /* 0x0000000c08127225 */ /* 0x000fe200078e0006 */
[----:B------:R-:W-:-:S02]  /*1c00*/  SHF.L.U64.HI R15, R12, 0x3, R13 ;  /* 0x000000030c0f7819 */ /* 0x000fc4000001020d */
[----:B------:R-:W-:Y:S01]  /*1c10*/  P2R R3, PR, RZ, 0x8 ;  /* 0x00000008ff037803 */ /* 0x000fe20000000000 */
[----:B------:R-:W-:Y:S01]  /*1c20*/  IMAD R21, R8, R13, R2 ;  /* 0x0000000d08157224 */ /* 0x000fe200078e0202 */
[----:B------:R-:W-:Y:S01]  /*1c30*/  ISETP.GT.AND P0, PT, R0, RZ, P3 ;  /* 0x000000ff0000720c */ /* 0x000fe20001f04270 */
[----:B------:R-:W-:Y:S02]  /*1c40*/  IMAD.SHL.U32 R16, R12, 0x8, RZ ;  /* 0x000000080c107824 */ /* 0x000fe400078e00ff */
[----:B------:R-:W-:Y:S01]  /*1c50*/  IMAD.IADD R21, R19, 0x1, R21 ;  /* 0x0000000113157824 */ /* 0x000fe200078e0215 */
[----:B------:R-:W-:Y:S09]  /*1c60*/  @!P1 BRA `(.L_x_28) ;  /* 0x0000006c00cc9947 */ /* 0x000ff20003800000 */
[----:B------:R-:W-:Y:S01]  /*1c70*/  ULDC.64 UR4, c[0x0][0x630] ;  /* 0x00018c0000047ab9 */ /* 0x000fe20000000a00 */
[----:B------:R-:W-:Y:S01]  /*1c80*/  ULDC.64 UR8, c[0x0][0x628] ;  /* 0x00018a0000087ab9 */ /* 0x000fe20000000a00 */
[----:B------:R-:W-:Y:S01]  /*1c90*/  IMAD R17, R9, UR4, RZ ;  /* 0x0000000409117c24 */ /* 0x000fe2000f8e02ff */
[----:B------:R-:W-:Y:S01]  /*1ca0*/  ULDC.64 UR6, c[0x0][0x650] ;  /* 0x0001940000067ab9 */ /* 0x000fe20000000a00 */
[----:B------:R-:W-:-:S04]  /*1cb0*/  IMAD.WIDE.U32 R2, R8, UR4, R6 ;  /* 0x0000000408027c25 */ /* 0x000fc8000f8e0006 */
[----:B------:R-:W-:Y:S01]  /*1cc0*/  IMAD R17, R8, UR5, R17 ;  /* 0x0000000508117c24 */ /* 0x000fe2000f8e0211 */
[----:B------:R-:W-:-:S03]  /*1cd0*/  LEA R4, P1, R2, UR8, 0x1 ;  /* 0x0000000802047c11 */ /* 0x000fc6000f8208ff */
[----:B------:R-:W-:-:S05]  /*1ce0*/  IMAD.IADD R3, R3, 0x1, R17 ;  /* 0x0000000103037824 */ /* 0x000fca00078e0211 */
[----:B------:R-:W-:-:S05]  /*1cf0*/  LEA.HI.X R5, R2, UR9, R3, 0x1, P1 ;  /* 0x0000000902057c11 */ /* 0x000fca00088f0c03 */
[----:B------:R-:W2:Y:S01]  /*1d00*/  @P0 LDG.E.LTC128B.U16 R19, desc[UR12][R4.64] ;  /* 0x0000000c04130981 */ /* 0x000ea2000c1e1520 */
[----:B------:R-:W-:Y:S01]  /*1d10*/  ISETP.GT.AND P6, PT, R10, 0x1, PT ;  /* 0x000000010a00780c */ /* 0x000fe20003fc4270 */
[----:B------:R-:W-:Y:S01]  /*1d20*/  BSSY B0, `(.L_x_29) ;  /* 0x000000e000007945 */ /* 0x000fe20003800000 */
[----:B------:R-:W-:Y:S02]  /*1d30*/  LEA R2, P2, R18, UR6, 0x1 ;  /* 0x0000000612027c11 */ /* 0x000fe4000f8408ff */
[----:B------:R-:W-:Y:S01]  /*1d40*/  ISETP.GT.AND P1, PT, R0, RZ, P6 ;  /* 0x000000ff0000720c */ /* 0x000fe20003724270 */
[----:B--2---:R-:W-:-:S05]  /*1d50*/  HADD2.F32 R3, -RZ, R19.H0_H0 ;  /* 0x20000013ff037230 */ /* 0x004fca0000004100 */
[----:B------:R-:W-:-:S04]  /*1d60*/  FMUL R3, R3, R14 ;  /* 0x0000000e03037220 */ /* 0x000fc80000400000 */
[----:B------:R-:W-:-:S05]  /*1d70*/  FFMA R3, R120, R11, R3 ;  /* 0x0000000b78037223 */ /* 0x000fca0000000003 */
[----:B------:R-:W-:Y:S02]  /*1d80*/  F2FP.F16.F32.PACK_AB R20, RZ, R3 ;  /* 0x00000003ff14723e */ /* 0x000fe400000000ff */
[----:B------:R-:W-:Y:S02]  /*1d90*/  P2R R3, PR, RZ, 0x40 ;  /* 0x00000040ff037803 */ /* 0x000fe40000000000 */
[----:B------:R-:W-:Y:S02]  /*1da0*/  LEA.HI.X R3, R18, UR7, R21, 0x1, P2 ;  /* 0x0000000712037c11 */ /* 0x000fe400090f0c15 */
[----:B------:R-:W-:Y:S02]  /*1db0*/  PRMT R18, R20, 0x7610, R18 ;  /* 0x0000761014127816 */ /* 0x000fe40000000012 */
[----:B------:R-:W-:-:S03]  /*1dc0*/  PRMT R20, R19, 0x7610, R20 ;  /* 0x0000761013147816 */ /* 0x000fc60000000014 */
[----:B------:R0:W-:Y:S01]  /*1dd0*/  @P0 STG.E.U16 desc[UR12][R2.64], R18 ;  /* 0x0000001202000986 */ /* 0x0001e2000c10150c */
[----:B------:R-:W-:Y:S05]  /*1de0*/  @!P1 BRA `(.L_x_30) ;  /* 0x0000000000049947 */ /* 0x000fea0003800000 */
[----:B------:R1:W5:Y:S02]  /*1df0*/  LDG.E.LTC128B.U16 R20, desc[UR12][R4.64+0x2] ;  /* 0x0000020c04147981 */ /* 0x000364000c1e1520 */
.L_x_30:
[----:B------:R-:W-:Y:S05]  /*1e00*/  BSYNC B0 ;  /* 0x0000000000007941 */ /* 0x000fea0003800000 */
.L_x_29:
[----:B------:R-:W-:Y:S01]  /*1e10*/  USHF.L.U32 UR6, UR4, 0x3, URZ ;  /* 0x0000000304067899 */ /* 0x000fe2000800063f */
[----:B-----5:R-:W-:Y:S01]  /*1e20*/  HADD2.F32 R9, -RZ, R20.H0_H0 ;  /* 0x20000014ff097230 */ /* 0x020fe20000004100 */
[----:B------:R-:W-:Y:S01]  /*1e30*/  USHF.L.U64.HI UR7, UR4, 0x3, UR5 ;  /* 0x0000000304077899 */ /* 0x000fe20008010205 */
[----:B------:R-:W-:-:S03]  /*1e40*/  ISETP.GT.AND P0, PT, R0, 0x8, P3 ;  /* 0x000000080000780c */ /* 0x000fc60001f04270 */
[----:B0-----:R-:W-:Y:S02]  /*1e50*/  IMAD.U32 R18, RZ, RZ, UR6 ;  /* 0x00000006ff127e24 */ /* 0x001fe4000f8e00ff */
[----:B------:R-:W-:Y:S01]  /*1e60*/  FMUL R22, R9, R14 ;  /* 0x0000000e09167220 */ /* 0x000fe20000400000 */
[----:B------:R-:W-:-:S03]  /*1e70*/  IMAD.U32 R19, RZ, RZ, UR7 ;  /* 0x00000007ff137e24 */ /* 0x000fc6000f8e00ff */
[----:B------:R-:W-:Y:S01]  /*1e80*/  FFMA R22, R121, R11, R22 ;  /* 0x0000000b79167223 */ /* 0x000fe20000000016 */
[----:B------:R-:W-:-:S04]  /*1e90*/  IMAD.WIDE.U32 R8, R8, UR4, R18 ;  /* 0x0000000408087c25 */ /* 0x000fc8000f8e0012 */
[----:B------:R-:W-:Y:S02]  /*1ea0*/  F2FP.F16.F32.PACK_AB R22, RZ, R22 ;  /* 0x00000016ff16723e */ /* 0x000fe400000000ff */
[----:B------:R-:W-:-:S03]  /*1eb0*/  IADD3 R6, P2, R6, R8, RZ ;  /* 0x0000000806067210 */ /* 0x000fc60007f5e0ff */
[----:B------:R0:W-:Y:S01]  /*1ec0*/  @P1 STG.E.U16 desc[UR12][R2.64+0x2], R22 ;  /* 0x0000021602001986 */ /* 0x0001e2000c10150c */
[----:B------:R-:W-:Y:S02]  /*1ed0*/  IADD3.X R7, R7, R17, R9, P2, !PT ;  /* 0x0000001107077210 */ /* 0x000fe400017fe409 */
[----:B------:R-:W-:-:S04]  /*1ee0*/  LEA R8, P2, R6, UR8, 0x1 ;  /* 0x0000000806087c11 */ /* 0x000fc8000f8408ff */
[----:B------:R-:W-:-:S05]  /*1ef0*/  LEA.HI.X R9, R6, UR9, R7, 0x1, P2 ;  /* 0x0000000906097c11 */ /* 0x000fca00090f0c07 */
[----:B------:R-:W2:Y:S01]  /*1f00*/  @P0 LDG.E.LTC128B.U16 R20, desc[UR12][R8.64] ;  /* 0x0000000c08140981 */ /* 0x000ea2000c1e1520 */
[C---:B------:R-:W-:Y:S01]  /*1f10*/  SHF.L.U64.HI R15, R16.reuse, 0x1, R15 ;  /* 0x00000001100f7819 */ /* 0x040fe2000001020f */
[----:B------:R-:W-:Y:S01]  /*1f20*/  BSSY B0, `(.L_x_31) ;  /* 0x000000b000007945 */ /* 0x000fe20003800000 */
[----:B------:R-:W-:Y:S02]  /*1f30*/  LEA R6, P2, R16, R2, 0x1 ;  /* 0x0000000210067211 */ /* 0x000fe400078408ff */
[----:B------:R-:W-:Y:S01]  /*1f40*/  ISETP.GT.AND P1, PT, R0, 0x8, P6 ;  /* 0x000000080000780c */ /* 0x000fe20003724270 */
[----:B--2---:R-:W-:-:S05]  /*1f50*/  HADD2.F32 R7, -RZ, R20.H0_H0 ;  /* 0x20000014ff077230 */ /* 0x004fca0000004100 */
[----:B------:R-:W-:-:S04]  /*1f60*/  FMUL R7, R7, R14 ;  /* 0x0000000e07077220 */ /* 0x000fc80000400000 */
[----:B------:R-:W-:-:S05]  /*1f70*/  FFMA R7, R122, R11, R7 ;  /* 0x0000000b7a077223 */ /* 0x000fca0000000007 */
[----:B------:R-:W-:Y:S01]  /*1f80*/  F2FP.F16.F32.PACK_AB R16, RZ, R7 ;  /* 0x00000007ff10723e */ /* 0x000fe200000000ff */
[----:B------:R-:W-:-:S05]  /*1f90*/  IMAD.X R7, R15, 0x1, R3, P2 ;  /* 0x000000010f077824 */ /* 0x000fca00010e0603 */
[----:B------:R0:W-:Y:S01]  /*1fa0*/  @P0 STG.E.U16 desc[UR12][R6.64], R16 ;  /* 0x0000001006000986 */ /* 0x0001e2000c10150c */
[----:B------:R-:W-:Y:S05]  /*1fb0*/  @!P1 BRA `(.L_x_32) ;  /* 0x0000000000049947 */ /* 0x000fea0003800000 */
[----:B------:R2:W5:Y:S02]  /*1fc0*/  LDG.E.LTC128B.U16 R20, desc[UR12][R8.64+0x2] ;  /* 0x0000020c08147981 */ /* 0x000564000c1e1520 */
.L_x_32:
[----:B------:R-:W-:Y:S05]  /*1fd0*/  BSYNC B0 ;  /* 0x0000000000007941 */ /* 0x000fea0003800000 */
.L_x_31:
[----:B-----5:R-:W-:Y:S01]  /*1fe0*/  HADD2.F32 R15, -RZ, R20.H0_H0 ;  /* 0x20000014ff0f7230 */ /* 0x020fe20000004100 */
[----:B------:R-:W-:Y:S01]  /*1ff0*/  ISETP.GT.AND P3, PT, R10, 0x8, PT ;  /* 0x000000080a00780c */ /* 0x000fe20003f64270 */
[----:B------:R-:W-:Y:S03]  /*2000*/  BSSY B0, `(.L_x_33) ;  /* 0x0000009000007945 */ /* 0x000fe60003800000 */
[----:B0-----:R-:W-:Y:S01]  /*2010*/  FMUL R16, R15, R14 ;  /* 0x0000000e0f107220 */ /* 0x001fe20000400000 */
[----:B------:R-:W-:Y:S02]  /*2020*/  ISETP.GT.AND P0, PT, R0, RZ, P3 ;  /* 0x000000ff0000720c */ /* 0x000fe40001f04270 */
[----:B------:R-:W-:Y:S01]  /*2030*/  P2R R15, PR, RZ, 0x8 ;  /* 0x00000008ff0f7803 */ /* 0x000fe20000000000 */
[----:B------:R-:W-:-:S05]  /*2040*/  FFMA R16, R123, R11, R16 ;  /* 0x0000000b7b107223 */ /* 0x000fca0000000010 */
[----:B------:R-:W-:-:S05]  /*2050*/  F2FP.F16.F32.PACK_AB R16, RZ, R16 ;  /* 0x00000010ff10723e */ /* 0x000fca00000000ff */
[----:B------:R0:W-:Y:S01]  /*2060*/  @P1 STG.E.U16 desc[UR12][R6.64+0x2], R16 ;  /* 0x0000021006001986 */ /* 0x0001e2000c10150c */
[----:B------:R-:W-:Y:S05]  /*2070*/  @!P0 BRA `(.L_x_34) ;  /* 0x0000000000048947 */ /* 0x000fea0003800000 */
[----:B------:R3:W5:Y:S02]  /*2080*/  LDG.E.LTC128B.U16 R20, desc[UR12][R4.64+0x10] ;  /* 0x0000100c04147981 */ /* 0x000764000c1e1520 */
.L_x_34:
[----:B------:R-:W-:Y:S05]  /*2090*/  BSYNC B0 ;  /* 0x0000000000007941 */ /* 0x000fea0003800000 */
.L_x_33:
[----:B-----5:R-:W-:Y:S01]  /*20a0*/  HADD2.F32 R15, -RZ, R20.H0_H0 ;  /* 0x20000014ff0f7230 */ /* 0x020fe20000004100 */
[----:B------:R-:W-:Y:S01]  /*20b0*/  ISETP.GT.AND P2, PT, R10, 0x9, PT ;  /* 0x000000090a00780c */ /* 0x000fe20003f44270 */
[----:B------:R-:W-:Y:S03]  /*20c0*/  BSSY B0, `(.L_x_35) ;  /* 0x0000009000007945 */ /* 0x000fe60003800000 */
[----:B------:R-:W-:Y:S01]  /*20d0*/  FMUL R15, R15, R14 ;  /* 0x0000000e0f0f7220 */ /* 0x000fe20000400000 */
[----:B------:R-:W-:Y:S02]  /*20e0*/  ISETP.GT.AND P1, PT, R0, RZ, P2 ;  /* 0x000000ff0000720c */ /* 0x000fe40001724270 */
[----:B0-----:R-:W-:Y:S01]  /*20f0*/  P2R R16, PR, RZ, 0x4 ;  /* 0x00000004ff107803 */ /* 0x001fe20000000000 */
[----:B------:R-:W-:-:S05]  /*2100*/  FFMA R15, R124, R11, R15 ;  /* 0x0000000b7c0f7223 */ /* 0x000fca000000000f */
[----:B------:R-:W-:-:S05]  /*2110*/  F2FP.F16.F32.PACK_AB R15, RZ, R15 ;  /* 0x0000000fff0f723e */ /* 0x000fca00000000ff */
[----:B------:R0:W-:Y:S01]  /*2120*/  @P0 STG.E.U16 desc[UR12][R2.64+0x10], R15 ;  /* 0x0000100f02000986 */ /* 0x0001e2000c10150c */
[----:B------:R-:W-:Y:S05]  /*2130*/  @!P1 BRA `(.L_x_36) ;  /* 0x0000000000049947 */ /* 0x000fea0003800000 */
[----:B------:R4:W5:Y:S02]  /*2140*/  LDG.E.LTC128B.U16 R20, desc[UR12][R4.64+0x12] ;  /* 0x0000120c04147981 */ /* 0x000964000c1e1520 */
.L_x_36:
[----:B------:R-:W-:Y:S05]  /*2150*/  BSYNC B0 ;  /* 0x0000000000007941 */ /* 0x000fea0003800000 */
.L_x_35:
[----:B0----5:R-:W-:Y:S01]  /*2160*/  HADD2.F32 R15, -RZ, R20.H0_H0 ;  /* 0x20000014ff0f7230 */ /* 0x021fe20000004100 */
[----:B------:R-:W-:Y:S01]  /*2170*/  ISETP.GT.AND P0, PT, R0, 0x8, P3 ;  /* 0x000000080000780c */ /* 0x000fe20001f04270 */
[----:B------:R-:W-:Y:S03]  /*2180*/  BSSY B0, `(.L_x_37) ;  /* 0x0000007000007945 */ /* 0x000fe60003800000 */
[----:B------:R-:W-:-:S04]  /*2190*/  FMUL R16, R15, R14 ;  /* 0x0000000e0f107220 */ /* 0x000fc80000400000 */
[----:B------:R-:W-:-:S05]  /*21a0*/  FFMA R16, R125, R11, R16 ;  /* 0x0000000b7d107223 */ /* 0x000fca0000000010 */
[----:B------:R-:W-:-:S05]  /*21b0*/  F2FP.F16.F32.PACK_AB R16, RZ, R16 ;  /* 0x00000010ff10723e */ /* 0x000fca00000000ff */
[----:B------:R0:W-:Y:S01]  /*21c0*/  @P1 STG.E.U16 desc[UR12][R2.64+0x12], R16 ;  /* 0x0000121002001986 */ /* 0x0001e2000c10150c */
[----:B------:R-:W-:Y:S05]  /*21d0*/  @!P0 BRA `(.L_x_38) ;  /* 0x0000000000048947 */ /* 0x000fea0003800000 */
[----:B------:R0:W5:Y:S02]  /*21e0*/  LDG.E.LTC128B.U16 R20, desc[UR12][R8.64+0x10] ;  /* 0x0000100c08147981 */ /* 0x000164000c1e1520 */
.L_x_38:
[----:B------:R-:W-:Y:S05]  /*21f0*/  BSYNC B0 ;  /* 0x0000000000007941 */ /* 0x000fea0003800000 */
.L_x_37:
[----:B-----5:R-:W-:Y:S01]  /*2200*/  HADD2.F32 R15, -RZ, R20.H0_H0 ;  /* 0x20000014ff0f7230 */ /* 0x020fe20000004100 */
        /* <DEDUP_REMOVED lines=8> */
.L_x_40:
[----:B------:R-:W-:Y:S05]  /*2290*/  BSYNC B0 ;  /* 0x0000000000007941 */ /* 0x000fea0003800000 */
.L_x_39:
[----:B0----5:R-:W-:Y:S01]  /*22a0*/  HADD2.F32 R15, -RZ, R20.H0_H0 ;  /* 0x20000014ff0f7230 */ /* 0x021fe20000004100 */
[----:B------:R-:W-:Y:S01]  /*22b0*/  ISETP.GT.AND P2, PT, R10, 0x10, PT ;  /* 0x000000100a00780c */ /* 0x000fe20003f44270 */
[----:B------:R-:W-:Y:S03]  /*22c0*/  BSSY B0, `(.L_x_41) ;  /* 0x0000009000007945 */ /* 0x000fe60003800000 */
[----:B------:R-:W-:Y:S01]  /*22d0*/  FMUL R16, R15, R14 ;  /* 0x0000000e0f107220 */ /* 0x000fe20000400000 */
[----:B------:R-:W-:Y:S02]  /*22e0*/  ISETP.GT.AND P0, PT, R0, RZ, P2 ;  /* 0x000000ff0000720c */ /* 0x000fe40001704270 */
[----:B------:R-:W-:Y:S01]  /*22f0*/  P2R R15, PR, RZ, 0x4 ;  /* 0x00000004ff0f7803 */ /* 0x000fe20000000000 */
[----:B------:R-:W-:-:S05]  /*2300*/  FFMA R16, R127, R11, R16 ;  /* 0x0000000b7f107223 */ /* 0x000fca0000000010 */
[----:B------:R-:W-:-:S05]  /*2310*/  F2FP.F16.F32.PACK_AB R16, RZ, R16 ;  /* 0x00000010ff10723e */ /* 0x000fca00000000ff */
[----:B------:R0:W-:Y:S01]  /*2320*/  @P1 STG.E.U16 desc[UR12][R6.64+0x12], R16 ;  /* 0x0000121006001986 */ /* 0x0001e2000c10150c */
[----:B------:R-:W-:Y:S05]  /*2330*/  @!P0 BRA `(.L_x_42) ;  /* 0x0000000000048947 */ /* 0x000fea0003800000 */
[----:B------:R0:W5:Y:S02]  /*2340*/  LDG.E.LTC128B.U16 R20, desc[UR12][R4.64+0x20] ;  /* 0x0000200c04147981 */ /* 0x000164000c1e1520 */
.L_x_42:
[----:B------:R-:W-:Y:S05]  /*2350*/  BSYNC B0 ;  /* 0x0000000000007941 */ /* 0x000fea0003800000 */
.L_x_41:
[----:B-----5:R-:W-:Y:S01]  /*2360*/  HADD2.F32 R15, -RZ, R20.H0_H0 ;  /* 0x20000014ff0f7230 */ /* 0x020fe20000004100 */
[----:B------:R-:W-:Y:S01]  /*2370*/  ISETP.GT.AND P1, PT, R10, 0x11, PT ;  /* 0x000000110a00780c */ /* 0x000fe20003f24270 */
[----:B------:R-:W-:Y:S03]  /*2380*/  BSSY B0, `(.L_x_43) ;  /* 0x0000009000007945 */ /* 0x000fe60003800000 */
[----:B------:R-:W-:-:S04]  /*2390*/  FMUL R15, R15, R14 ;  /* 0x0000000e0f0f7220 */ /* 0x000fc80000400000 */
[----:B------:R-:W-:-:S05]  /*23a0*/  FFMA R15, R128, R11, R15 ;  /* 0x0000000b800f7223 */ /* 0x000fca000000000f */
[----:B------:R-:W-:-:S05]  /*23b0*/  F2FP.F16.F32.PACK_AB R15, RZ, R15 ;  /* 0x0000000fff0f723e */ /* 0x000fca00000000ff */
[----:B------:R1:W-:Y:S01]  /*23c0*/  @P0 STG.E.U16 desc[UR12][R2.64+0x20], R15 ;  /* 0x0000200f02000986 */ /* 0x0003e2000c10150c */
[----:B------:R-:W-:Y:S02]  /*23d0*/  ISETP.GT.AND P0, PT, R0, RZ, P1 ;  /* 0x000000ff0000720c */ /* 0x000fe40000f04270 */
[----:B-1----:R-:W-:-:S11]  /*23e0*/  P2R R15, PR, RZ, 0x2 ;  /* 0x00000002ff0f7803 */ /* 0x002fd60000000000 */
[----:B------:R-:W-:Y:S05]  /*23f0*/  @!P0 BRA `(.L_x_44) ;  /* 0x0000000000048947 */ /* 0x000fea0003800000 */
[----:B------:R1:W5:Y:S02]  /*2400*/  LDG.E.LTC128B.U16 R20, desc[UR12][R4.64+0x22] ;  /* 0x0000220c04147981 */ /* 0x000364000c1e1520 */
.L_x_44:
[----:B------:R-:W-:Y:S05]  /*2410*/  BSYNC B0 ;  /* 0x0000000000007941 */ /* 0x000fea0003800000 */
.L_x_43:
[----:B-----5:R-:W-:Y:S01]  /*2420*/  HADD2.F32 R15, -RZ, R20.H0_H0 ;  /* 0x20000014ff0f7230 */ /* 0x020fe20000004100 */
[----:B------:R-:W-:Y:S04]  /*2430*/  BSSY B0, `(.L_x_45) ;  /* 0x0000008000007945 */ /* 0x000fe80003800000 */
[----:B0-----:R-:W-:-:S04]  /*2440*/  FMUL R16, R15, R14 ;  /* 0x0000000e0f107220 */ /* 0x001fc80000400000 */
[----:B------:R-:W-:-:S05]  /*2450*/  FFMA R16, R129, R11, R16 ;  /* 0x0000000b81107223 */ /* 0x000fca0000000010 */
[----:B------:R-:W-:-:S05]  /*2460*/  F2FP.F16.F32.PACK_AB R16, RZ, R16 ;  /* 0x00000010ff10723e */ /* 0x000fca00000000ff */
[----:B------:R0:W-:Y:S01]  /*2470*/  @P0 STG.E.U16 desc[UR12][R2.64+0x22], R16 ;  /* 0x0000221002000986 */ /* 0x0001e2000c10150c */
[----:B------:R-:W-:-:S13]  /*2480*/  ISETP.GT.AND P0, PT, R0, 0x8, P2 ;  /* 0x000000080000780c */ /* 0x000fda0001704270 */
[----:B0-----:R-:W-:Y:S05]  /*2490*/  @!P0 BRA `(.L_x_46) ;  /* 0x0000000000048947 */ /* 0x001fea0003800000 */
[----:B------:R0:W5:Y:S02]  /*24a0*/  LDG.E.LTC128B.U16 R20, desc[UR12][R8.64+0x20] ;  /* 0x0000200c08147981 */ /* 0x000164000c1e1520 */
.L_x_46:
[----:B------:R-:W-:Y:S05]  /*24b0*/  BSYNC B0 ;  /* 0x0000000000007941 */ /* 0x000fea0003800000 */
.L_x_45:
[----:B-----5:R-:W-:Y:S01]  /*24c0*/  HADD2.F32 R15, -RZ, R20.H0_H0 ;  /* 0x20000014ff0f7230 */ /* 0x020fe20000004100 */
[----:B------:R-:W-:Y:S04]  /*24d0*/  BSSY B0, `(.L_x_47) ;  /* 0x0000008000007945 */ /* 0x000fe80003800000 */
[----:B------:R-:W-:-:S04]  /*24e0*/  FMUL R15, R15, R14 ;  /* 0x0000000e0f0f7220 */ /* 0x000fc80000400000 */
[----:B------:R-:W-:-:S05]  /*24f0*/  FFMA R15, R130, R11, R15 ;  /* 0x0000000b820f7223 */ /* 0x000fca000000000f */
[----:B------:R-:W-:-:S05]  /*2500*/  F2FP.F16.F32.PACK_AB R15, RZ, R15 ;  /* 0x0000000fff0f723e */ /* 0x000fca00000000ff */
[----:B------:R0:W-:Y:S01]  /*2510*/  @P0 STG.E.U16 desc[UR12][R6.64+0x20], R15 ;  /* 0x0000200f06000986 */ /* 0x0001e2000c10150c */
[----:B------:R-:W-:-:S13]  /*2520*/  ISETP.GT.AND P0, PT, R0, 0x8, P1 ;  /* 0x000000080000780c */ /* 0x000fda0000f04270 */
[----:B0-----:R-:W-:Y:S05]  /*2530*/  @!P0 BRA `(.L_x_48) ;  /* 0x0000000000048947 */ /* 0x001fea0003800000 */
[----:B------:R0:W5:Y:S02]  /*2540*/  LDG.E.LTC128B.U16 R20, desc[UR12][R8.64+0x22] ;  /* 0x0000220c08147981 */ /* 0x000164000c1e1520 */
.L_x_48:
[----:B------:R-:W-:Y:S05]  /*2550*/  BSYNC B0 ;  /* 0x0000000000007941 */ /* 0x000fea0003800000 */
.L_x_47:
[----:B-----5:R-:W-:Y:S01]  /*2560*/  HADD2.F32 R15, -RZ, R20.H0_H0 ;  /* 0x20000014ff0f7230 */ /* 0x020fe20000004100 */
[C---:B------:R-:W-:Y:S01]  /*2570*/  SHF.L.U64.HI R21, R12.reuse, 0x7, R13 ;  /* 0x000000070c157819 */ /* 0x040fe2000001020d */
[----:B------:R-:W-:Y:S01]  /*2580*/  IMAD.SHL.U32 R17, R12, 0x80, RZ ;  /* 0x000000800c117824 */ /* 0x000fe200078e00ff */
[----:B------:R-:W-:Y:S01]  /*2590*/  ISETP.GT.AND P2, PT, R10, 0x18, PT ;  /* 0x000000180a00780c */ /* 0x000fe20003f44270 */
[----:B------:R-:W-:Y:S01]  /*25a0*/  BSSY B0, `(.L_x_49) ;  /* 0x000000e000007945 */ /* 0x000fe20003800000 */
[----:B------:R-:W-:Y:S02]  /*25b0*/  FMUL R16, R15, R14 ;  /* 0x0000000e0f107220 */ /* 0x000fe40000400000 */
[----:B------:R-:W-:Y:S02]  /*25c0*/  LOP3.LUT R15, R17, 0x2, RZ, 0xfc, !PT ;  /* 0x00000002110f7812 */ /* 0x000fe400078efcff */
[----:B------:R-:W-:-:S05]  /*25d0*/  FFMA R16, R131, R11, R16 ;  /* 0x0000000b83107223 */ /* 0x000fca0000000010 */
[----:B------:R-:W-:-:S05]  /*25e0*/  F2FP.F16.F32.PACK_AB R16, RZ, R16 ;  /* 0x00000010ff10723e */ /* 0x000fca00000000ff */
[----:B------:R1:W-:Y:S01]  /*25f0*/  @P0 STG.E.U16 desc[UR12][R6.64+0x22], R16 ;  /* 0x0000221006000986 */ /* 0x0003e2000c10150c */
[----:B------:R-:W-:-:S05]  /*2600*/  IADD3 R124, P0, R15, R2, RZ ;  /* 0x000000020f7c7210 */ /* 0x000fca0007f1e0ff */
[----:B------:R-:W-:Y:S01]  /*2610*/  IMAD.X R125, R21, 0x1, R3, P0 ;  /* 0x00000001157d7824 */ /* 0x000fe200000e0603 */
[----:B------:R-:W-:-:S05]  /*2620*/  IADD3 R12, P0, R17, R2, RZ ;  /* 0x00000002110c7210 */ /* 0x000fca0007f1e0ff */
[----:B------:R-:W-:Y:S01]  /*2630*/  IMAD.X R13, R21, 0x1, R3, P0 ;  /* 0x00000001150d7824 */ /* 0x000fe200000e0603 */
[----:B------:R-:W-:Y:S02]  /*2640*/  ISETP.GT.AND P0, PT, R0, RZ, P2 ;  /* 0x000000ff0000720c */ /* 0x000fe40001704270 */
[----:B-1----:R-:W-:-:S11]  /*2650*/  P2R R16, PR, RZ, 0x4 ;  /* 0x00000004ff107803 */ /* 0x002fd60000000000 */
[----:B------:R-:W-:Y:S05]  /*2660*/  @!P0 BRA `(.L_x_50) ;  /* 0x0000000000048947 */ /* 0x000fea0003800000 */
[----:B------:R1:W5:Y:S02]  /*2670*/  LDG.E.LTC128B.U16 R20, desc[UR12][R4.64+0x30] ;  /* 0x0000300c04147981 */ /* 0x000364000c1e1520 */
.L_x_50:
[----:B------:R-:W-:Y:S05]  /*2680*/  BSYNC B0 ;  /* 0x0000000000007941 */ /* 0x000fea0003800000 */
.L_x_49:
[----:B-----5:R-:W-:Y:S01]  /*2690*/  HADD2.F32 R19, -RZ, R20.H0_H0 ;  /* 0x20000014ff137230 */ /* 0x020fe20000004100 */
[----:B------:R-:W-:Y:S01]  /*26a0*/  ISETP.GT.AND P1, PT, R10, 0x19, PT ;  /* 0x000000190a00780c */ /* 0x000fe20003f24270 */
[----:B------:R-:W-:Y:S03]  /*26b0*/  BSSY B0, `(.L_x_51) ;  /* 0x0000009000007945 */ /* 0x000fe60003800000 */
[----:B------:R-:W-:Y:S01]  /*26c0*/  FMUL R19, R19, R14 ;  /* 0x0000000e13137220 */ /* 0x000fe20000400000 */
[----:B------:R-:W-:-:S03]  /*26d0*/  P2R R16, PR, RZ, 0x2 ;  /* 0x00000002ff107803 */ /* 0x000fc60000000000 */
[----:B------:R-:W-:-:S05]  /*26e0*/  FFMA R19, R132, R11, R19 ;  /* 0x0000000b84137223 */ /* 0x000fca0000000013 */
[----:B------:R-:W-:-:S05]  /*26f0*/  F2FP.F16.F32.PACK_AB R19, RZ, R19 ;  /* 0x00000013ff13723e */ /* 0x000fca00000000ff */
[----:B------:R0:W-:Y:S01]  /*2700*/  @P0 STG.E.U16 desc[UR12][R2.64+0x30], R19 ;  /* 0x0000301302000986 */ /* 0x0001e2000c10150c */
[----:B------:R-:W-:-:S13]  /*2710*/  ISETP.GT.AND P0, PT, R0, RZ, P1 ;  /* 0x000000ff0000720c */ /* 0x000fda0000f04270 */
[----:B0-----:R-:W-:Y:S05]  /*2720*/  @!P0 BRA `(.L_x_52) ;  /* 0x0000000000048947 */ /* 0x001fea0003800000 */
[----:B------:R0:W5:Y:S02]  /*2730*/  LDG.E.LTC128B.U16 R20, desc[UR12][R4.64+0x32] ;  /* 0x0000320c04147981 */ /* 0x000164000c1e1520 */
.L_x_52:
[----:B------:R-:W-:Y:S05]  /*2740*/  BSYNC B0 ;  /* 0x0000000000007941 */ /* 0x000fea0003800000 */
.L_x_51:
        /* <DEDUP_REMOVED lines=9> */
.L_x_54:
[----:B------:R-:W-:Y:S05]  /*27e0*/  BSYNC B0 ;  /* 0x0000000000007941 */ /* 0x000fea0003800000 */
.L_x_53:
        /* <DEDUP_REMOVED lines=9> */
.L_x_56:
[----:B------:R-:W-:Y:S05]  /*2880*/  BSYNC B0 ;  /* 0x0000000000007941 */ /* 0x000fea0003800000 */
.L_x_55:
        /* <DEDUP_REMOVED lines=11> */
.L_x_58:
[----:B------:R-:W-:Y:S05]  /*2940*/  BSYNC B0 ;  /* 0x0000000000007941 */ /* 0x000fea0003800000 */
.L_x_57:
        /* <DEDUP_REMOVED lines=11> */
.L_x_60:
[----:B------:R-:W-:Y:S05]  /*2a00*/  BSYNC B0 ;  /* 0x0000000000007941 */ /* 0x000fea0003800000 */
.L_x_59:
        /* <DEDUP_REMOVED lines=9> */
.L_x_62:
[----:B------:R-:W-:Y:S05]  /*2aa0*/  BSYNC B0 ;  /* 0x0000000000007941 */ /* 0x000fea0003800000 */
.L_x_61:
        /* <DEDUP_REMOVED lines=9> */
.L_x_64:
[----:B------:R-:W-:Y:S05]  /*2b40*/  BSYNC B0 ;  /* 0x0000000000007941 */ /* 0x000fea0003800000 */
.L_x_63:
        /* <DEDUP_REMOVED lines=11> */
.L_x_66:
[----:B------:R-:W-:Y:S05]  /*2c00*/  BSYNC B0 ;  /* 0x0000000000007941 */ /* 0x000fea0003800000 */
.L_x_65:
[----:B-----5:R-:W-:Y:S01]  /*2c10*/  HADD2.F32 R19, -RZ, R20.H0_H0 ;  /* 0x20000014ff137230 */ /* 0x020fe20000004100 */
[----:B------:R-:W-:Y:S01]  /*2c20*/  ISETP.GT.AND P4, PT, R10, 0x29, PT ;  /* 0x000000290a00780c */ /* 0x000fe20003f84270 */
[----:B------:R-:W-:Y:S03]  /*2c30*/  BSSY B0, `(.L_x_67) ;  /* 0x0000008000007945 */ /* 0x000fe60003800000 */
[----:B------:R-:W-:-:S04]  /*2c40*/  FMUL R19, R19, R14 ;  /* 0x0000000e13137220 */ /* 0x000fc80000400000 */
[----:B------:R-:W-:-:S05]  /*2c50*/  FFMA R19, R140, R11, R19 ;  /* 0x0000000b8c137223 */ /* 0x000fca0000000013 */
[----:B------:R-:W-:-:S05]  /*2c60*/  F2FP.F16.F32.PACK_AB R19, RZ, R19 ;  /* 0x00000013ff13723e */ /* 0x000fca00000000ff */
[----:B------:R0:W-:Y:S01]  /*2c70*/  @P0 STG.E.U16 desc[UR12][R2.64+0x50], R19 ;  /* 0x0000501302000986 */ /* 0x0001e2000c10150c */
[----:B------:R-:W-:-:S13]  /*2c80*/  ISETP.GT.AND P0, PT, R0, RZ, P4 ;  /* 0x000000ff0000720c */ /* 0x000fda0002704270 */
[----:B0-----:R-:W-:Y:S05]  /*2c90*/  @!P0 BRA `(.L_x_68) ;  /* 0x0000000000048947 */ /* 0x001fea0003800000 */
[----:B------:R0:W5:Y:S02]  /*2ca0*/  LDG.E.LTC128B.U16 R20, desc[UR12][R4.64+0x52] ;  /* 0x0000520c04147981 */ /* 0x000164000c1e1520 */
.L_x_68:
[----:B------:R-:W-:Y:S05]  /*2cb0*/  BSYNC B0 ;  /* 0x0000000000007941 */ /* 0x000fea0003800000 */
.L_x_67:
        /* <DEDUP_REMOVED lines=9> */
.L_x_70:
[----:B------:R-:W-:Y:S05]  /*2d50*/  BSYNC B0 ;  /* 0x0000000000007941 */ /* 0x000fea0003800000 */
.L_x_69:
        /* <DEDUP_REMOVED lines=9> */
.L_x_72:
[----:B------:R-:W-:Y:S05]  /*2df0*/  BSYNC B0 ;  /* 0x0000000000007941 */ /* 0x000fea0003800000 */
.L_x_71:
        /* <DEDUP_REMOVED lines=10> */
.L_x_74:
[----:B------:R-:W-:Y:S05]  /*2ea0*/  BSYNC B0 ;  /* 0x0000000000007941 */ /* 0x000fea0003800000 */
.L_x_73:
        /* <DEDUP_REMOVED lines=10> */
.L_x_76:
[----:B------:R-:W-:Y:S05]  /*2f50*/  BSYNC B0 ;  /* 0x0000000000007941 */ /* 0x000fea0003800000 */
.L_x_75:
        /* <DEDUP_REMOVED lines=9> */
.L_x_78:
[----:B------:R-:W-:Y:S05]  /*2ff0*/  BSYNC B0 ;  /* 0x0000000000007941 */ /* 0x000fea0003800000 */
.L_x_77:
        /* <DEDUP_REMOVED lines=9> */
.L_x_80:
[----:B------:R-:W-:Y:S05]  /*3090*/  BSYNC B0 ;  /* 0x0000000000007941 */ /* 0x000fea0003800000 */
.L_x_79:
        /* <DEDUP_REMOVED lines=10> */
.L_x_82:
[----:B------:R-:W-:Y:S05]  /*3140*/  BSYNC B0 ;  /* 0x0000000000007941 */ /* 0x000fea0003800000 */
.L_x_81:
[----:B-----5:R-:W-:Y:S01]  /*3150*/  HADD2.F32 R19, -RZ, R20.H0_H0 ;  /* 0x20000014ff137230 */ /* 0x020fe20000004100 */
[----:B------:R-:W-:Y:S04]  /*3160*/  BSSY B0, `(.L_x_83) ;  /* 0x0000009000007945 */ /* 0x000fe80003800000 */
[----:B------:R-:W-:-:S04]  /*3170*/  FMUL R19, R19, R14 ;  /* 0x0000000e13137220 */ /* 0x000fc80000400000 */
[----:B------:R-:W-:-:S05]  /*3180*/  FFMA R19, R148, R11, R19 ;  /* 0x0000000b94137223 */ /* 0x000fca0000000013 */
[----:B------:R-:W-:-:S05]  /*3190*/  F2FP.F16.F32.PACK_AB R19, RZ, R19 ;  /* 0x00000013ff13723e */ /* 0x000fca00000000ff */
[----:B------:R0:W-:Y:S01]  /*31a0*/  @P0 STG.E.U16 desc[UR12][R2.64+0x70], R19 ;  /* 0x0000701302000986 */ /* 0x0001e2000c10150c */
[----:B------:R-:W-:-:S04]  /*31b0*/  ISETP.GT.AND P0, PT, R10, 0x39, PT ;  /* 0x000000390a00780c */ /* 0x000fc80003f04270 */
[----:B------:R-:W-:-:S13]  /*31c0*/  ISETP.GT.AND P5, PT, R0, RZ, P0 ;  /* 0x000000ff0000720c */ /* 0x000fda00007a4270 */
[----:B0-----:R-:W-:Y:S05]  /*31d0*/  @!P5 BRA `(.L_x_84) ;  /* 0x000000000004d947 */ /* 0x001fea0003800000 */
[----:B------:R0:W5:Y:S02]  /*31e0*/  LDG.E.LTC128B.U16 R20, desc[UR12][R4.64+0x72] ;  /* 0x0000720c04147981 */ /* 0x000164000c1e1520 */
.L_x_84:
[----:B------:R-:W-:Y:S05]  /*31f0*/  BSYNC B0 ;  /* 0x0000000000007941 */ /* 0x000fea0003800000 */
.L_x_83:
        /* <DEDUP_REMOVED lines=9> */
.L_x_86:
[----:B------:R-:W-:Y:S05]  /*3290*/  BSYNC B0 ;  /* 0x0000000000007941 */ /* 0x000fea0003800000 */
.L_x_85:
        /* <DEDUP_REMOVED lines=9> */
.L_x_88:
[----:B------:R-:W-:Y:S05]  /*3330*/  BSYNC B0 ;  /* 0x0000000000007941 */ /* 0x000fea0003800000 */
.L_x_87:
[----:B-----5:R-:W-:Y:S01]  /*3340*/  HADD2.F32 R19, -RZ, R20.H0_H0 ;  /* 0x20000014ff137230 */ /* 0x020fe20000004100 */
[----:B------:R-:W-:Y:S01]  /*3350*/  LOP3.LUT R123, R17, 0x10, RZ, 0xfc, !PT ;  /* 0x00000010117b7812 */ /* 0x000fe200078efcff */
[----:B------:R-:W-:Y:S02]  /*3360*/  USHF.L.U32 UR22, UR4, 0x7, URZ ;  /* 0x0000000704167899 */ /* 0x000fe4000800063f */
[----:B------:R-:W-:Y:S01]  /*3370*/  USHF.L.U64.HI UR4, UR4, 0x7, UR5 ;  /* 0x0000000704047899 */ /* 0x000fe20008010205 */
[----:B------:R-:W-:-:S04]  /*3380*/  FMUL R16, R19, R14 ;  /* 0x0000000e13107220 */ /* 0x000fc80000400000 */
[----:B------:R-:W-:-:S05]  /*3390*/  FFMA R16, R151, R11, R16 ;  /* 0x0000000b97107223 */ /* 0x000fca0000000010 */
[----:B------:R-:W-:-:S05]  /*33a0*/  F2FP.F16.F32.PACK_AB R16, RZ, R16 ;  /* 0x00000010ff10723e */ /* 0x000fca00000000ff */
[----:B------:R1:W-:Y:S01]  /*33b0*/  @P5 STG.E.U16 desc[UR12][R6.64+0x72], R16 ;  /* 0x0000721006005986 */ /* 0x0003e2000c10150c */
[----:B------:R-:W-:-:S05]  /*33c0*/  IADD3 R126, P5, R123, R2, RZ ;  /* 0x000000027b7e7210 */ /* 0x000fca0007fbe0ff */
[----:B------:R-:W-:Y:S01]  /*33d0*/  IMAD.X R127, R21, 0x1, R3, P5 ;  /* 0x00000001157f7824 */ /* 0x000fe200028e0603 */
[----:B------:R-:W-:-:S04]  /*33e0*/  IADD3 R18, P5, R4, UR22, RZ ;  /* 0x0000001604127c10 */ /* 0x000fc8000ffbe0ff */
[----:B------:R-:W-:Y:S02]  /*33f0*/  IADD3.X R19, R5, UR4, RZ, P5, !PT ;  /* 0x0000000405137c10 */ /* 0x000fe4000affe4ff */
[----:B------:R-:W-:-:S04]  /*3400*/  ISETP.GT.AND P5, PT, R10, RZ, PT ;  /* 0x000000ff0a00720c */ /* 0x000fc80003fa4270 */
[----:B------:R-:W-:-:S13]  /*3410*/  ISETP.GT.AND P5, PT, R0, 0x40, P5 ;  /* 0x000000400000780c */ /* 0x000fda0002fa4270 */
[----:B------:R-:W2:Y:S01]  /*3420*/  @P5 LDG.E.LTC128B.U16 R20, desc[UR12][R18.64] ;  /* 0x0000000c12145981 */ /* 0x000ea2000c1e1520 */
[----:B------:R-:W-:Y:S01]  /*3430*/  LOP3.LUT R121, R17, 0x12, RZ, 0xfc, !PT ;  /* 0x0000001211797812 */ /* 0x000fe200078efcff */
[----:B------:R-:W-:Y:S01]  /*3440*/  ULOP3.LUT UR21, UR22, 0x2, URZ, 0xfc, !UPT ;  /* 0x0000000216157892 */ /* 0x000fe2000f8efc3f */
[----:B--2---:R-:W-:-:S05]  /*3450*/  HADD2.F32 R23, -RZ, R20.H0_H0 ;  /* 0x20000014ff177230 */ /* 0x004fca0000004100 */
[----:B------:R-:W-:-:S04]  /*3460*/  FMUL R23, R23, R14 ;  /* 0x0000000e17177220 */ /* 0x000fc80000400000 */
[----:B------:R-:W-:-:S05]  /*3470*/  FFMA R23, R88, R11, R23 ;  /* 0x0000000b58177223 */ /* 0x000fca0000000017 */
[----:B------:R-:W-:-:S04]  /*3480*/  F2FP.F16.F32.PACK_AB R23, RZ, R23 ;  /* 0x00000017ff17723e */ /* 0x000fc800000000ff */
[----:B------:R-:W-:-:S05]  /*3490*/  PRMT R22, R23, 0x7610, R22 ;  /* 0x0000761017167816 */ /* 0x000fca0000000016 */
[----:B------:R2:W-:Y:S01]  /*34a0*/  @P5 STG.E.U16 desc[UR12][R12.64], R22 ;  /* 0x000000160c005986 */ /* 0x0005e2000c10150c */
[----:B------:R-:W-:-:S05]  /*34b0*/  IADD3 R128, P5, R121, R2, RZ ;  /* 0x0000000279807210 */ /* 0x000fca0007fbe0ff */
[----:B------:R-:W-:Y:S01]  /*34c0*/  IMAD.X R129, R21, 0x1, R3, P5 ;  /* 0x0000000115817824 */ /* 0x000fe200028e0603 */
[----:B------:R-:W-:-:S04]  /*34d0*/  IADD3 R130, P5, R4, UR21, RZ ;  /* 0x0000001504827c10 */ /* 0x000fc8000ffbe0ff */
[----:B------:R-:W-:Y:S02]  /*34e0*/  IADD3.X R131, R5, UR4, RZ, P5, !PT ;  /* 0x0000000405837c10 */ /* 0x000fe4000affe4ff */
[----:B------:R-:W-:-:S13]  /*34f0*/  ISETP.GT.AND P5, PT, R0, 0x40, P6 ;  /* 0x000000400000780c */ /* 0x000fda00037a4270 */
[----:B------:R-:W3:Y:S01]  /*3500*/  @P5 LDG.E.LTC128B.U16 R20, desc[UR12][R130.64] ;  /* 0x0000000c82145981 */ /* 0x000ee2000c1e1520 */
[----:B------:R-:W-:Y:S01]  /*3510*/  BSSY B0, `(.L_x_89) ;  /* 0x000000e000007945 */ /* 0x000fe20003800000 */
[----:B---3--:R-:W-:-:S05]  /*3520*/  HADD2.F32 R23, -RZ, R20.H0_H0 ;  /* 0x20000014ff177230 */ /* 0x008fca0000004100 */
[----:B-1----:R-:W-:-:S04]  /*3530*/  FMUL R16, R23, R14 ;  /* 0x0000000e17107220 */ /* 0x002fc80000400000 */
[----:B------:R-:W-:-:S05]  /*3540*/  FFMA R16, R89, R11, R16 ;  /* 0x0000000b59107223 */ /* 0x000fca0000000010 */
[----:B------:R-:W-:-:S05]  /*3550*/  F2FP.F16.F32.PACK_AB R16, RZ, R16 ;  /* 0x00000010ff10723e */ /* 0x000fca00000000ff */
[----:B------:R1:W-:Y:S01]  /*3560*/  @P5 STG.E.U16 desc[UR12][R124.64], R16 ;  /* 0x000000107c005986 */ /* 0x0003e2000c10150c */
[----:B------:R-:W-:-:S05]  /*3570*/  IADD3 R88, P5, R17, R6, RZ ;  /* 0x0000000611587210 */ /* 0x000fca0007fbe0ff */
[----:B------:R-:W-:Y:S01]  /*3580*/  IMAD.X R89, R21, 0x1, R7, P5 ;  /* 0x0000000115597824 */ /* 0x000fe200028e0607 */
[----:B--2---:R-:W-:-:S04]  /*3590*/  IADD3 R22, P5, R8, UR22, RZ ;  /* 0x0000001608167c10 */ /* 0x004fc8000ffbe0ff */
[----:B------:R-:W-:Y:S02]  /*35a0*/  IADD3.X R23, R9, UR4, RZ, P5, !PT ;  /* 0x0000000409177c10 */ /* 0x000fe4000affe4ff */
[----:B------:R-:W-:-:S04]  /*35b0*/  ISETP.GT.AND P5, PT, R10, RZ, PT ;  /* 0x000000ff0a00720c */ /* 0x000fc80003fa4270 */
[----:B------:R-:W-:-:S13]  /*35c0*/  ISETP.GT.AND P5, PT, R0, 0x48, P5 ;  /* 0x000000480000780c */ /* 0x000fda0002fa4270 */
[----:B-1----:R-:W-:Y:S05]  /*35d0*/  @!P5 BRA `(.L_x_90) ;  /* 0x000000000004d947 */ /* 0x002fea0003800000 */
[----:B------:R1:W5:Y:S02]  /*35e0*/  LDG.E.LTC128B.U16 R20, desc[UR12][R22.64] ;  /* 0x0000000c16147981 */ /* 0x000364000c1e1520 */
.L_x_90:
[----:B------:R-:W-:Y:S05]  /*35f0*/  BSYNC B0 ;  /* 0x0000000000007941 */ /* 0x000fea0003800000 */
.L_x_89:
[----:B-----5:R-:W-:Y:S01]  /*3600*/  HADD2.F32 R125, -RZ, R20.H0_H0 ;  /* 0x20000014ff7d7230 */ /* 0x020fe20000004100 */
[----:B------:R-:W-:Y:S04]  /*3610*/  BSSY B0, `(.L_x_91) ;  /* 0x000000c000007945 */ /* 0x000fe80003800000 */
[----:B------:R-:W-:-:S04]  /*3620*/  FMUL R125, R125, R14 ;  /* 0x0000000e7d7d7220 */ /* 0x000fc80000400000 */
[----:B------:R-:W-:-:S05]  /*3630*/  FFMA R125, R90, R11, R125 ;  /* 0x0000000b5a7d7223 */ /* 0x000fca000000007d */
[----:B------:R-:W-:-:S05]  /*3640*/  F2FP.F16.F32.PACK_AB R125, RZ, R125 ;  /* 0x0000007dff7d723e */ /* 0x000fca00000000ff */
[----:B------:R2:W-:Y:S01]  /*3650*/  @P5 STG.E.U16 desc[UR12][R88.64], R125 ;  /* 0x0000007d58005986 */ /* 0x0005e2000c10150c */
[----:B------:R-:W-:-:S05]  /*3660*/  IADD3 R132, P5, R15, R6, RZ ;  /* 0x000000060f847210 */ /* 0x000fca0007fbe0ff */
[----:B------:R-:W-:Y:S01]  /*3670*/  IMAD.X R133, R21, 0x1, R7, P5 ;  /* 0x0000000115857824 */ /* 0x000fe200028e0607 */
[----:B------:R-:W-:-:S13]  /*3680*/  ISETP.GT.AND P5, PT, R0, 0x48, P6 ;  /* 0x000000480000780c */ /* 0x000fda00037a4270 */
[----:B--2---:R-:W-:Y:S05]  /*3690*/  @!P5 BRA `(.L_x_92) ;  /* 0x00000000000cd947 */ /* 0x004fea0003800000 */
[----:B------:R-:W-:-:S04]  /*36a0*/  IADD3 R124, P6, R8, UR21, RZ ;  /* 0x00000015087c7c10 */ /* 0x000fc8000ffde0ff */
[----:B------:R-:W-:-:S05]  /*36b0*/  IADD3.X R125, R9, UR4, RZ, P6, !PT ;  /* 0x00000004097d7c10 */ /* 0x000fca000b7fe4ff */
[----:B------:R2:W5:Y:S04]  /*36c0*/  LDG.E.LTC128B.U16 R20, desc[UR12][R124.64] ;  /* 0x0000000c7c147981 */ /* 0x000568000c1e1520 */
.L_x_92:
[----:B------:R-:W-:Y:S05]  /*36d0*/  BSYNC B0 ;  /* 0x0000000000007941 */ /* 0x000fea0003800000 */
.L_x_91:
[----:B--2--5:R-:W-:Y:S01]  /*36e0*/  HADD2.F32 R125, -RZ, R20.H0_H0 ;  /* 0x20000014ff7d7230 */ /* 0x024fe20000004100 */
[----:B------:R-:W-:Y:S01]  /*36f0*/  ULOP3.LUT UR20, UR22, 0x10, URZ, 0xfc, !UPT ;  /* 0x0000001016147892 */ /* 0x000fe2000f8efc3f */
[----:B------:R-:W-:-:S03]  /*3700*/  ISETP.GT.AND P6, PT, R10, 0x8, PT ;  /* 0x000000080a00780c */ /* 0x000fc60003fc4270 */
[----:B------:R-:W-:-:S04]  /*3710*/  FMUL R16, R125, R14 ;  /* 0x0000000e7d107220 */ /* 0x000fc80000400000 */
[----:B------:R-:W-:Y:S01]  /*3720*/  FFMA R16, R91, R11, R16 ;  /* 0x0000000b5b107223 */ /* 0x000fe20000000010 */
[----:B------:R-:W-:-:S04]  /*3730*/  LOP3.LUT R91, R17, 0x20, RZ, 0xfc, !PT ;  /* 0x00000020115b7812 */ /* 0x000fc800078efcff */
[----:B------:R-:W-:-:S05]  /*3740*/  F2FP.F16.F32.PACK_AB R16, RZ, R16 ;  /* 0x00000010ff10723e */ /* 0x000fca00000000ff */
[----:B------:R2:W-:Y:S01]  /*3750*/  @P5 STG.E.U16 desc[UR12][R132.64], R16 ;  /* 0x0000001084005986 */ /* 0x0005e2000c10150c */
[----:B------:R-:W-:-:S05]  /*3760*/  IADD3 R130, P5, R91, R2, RZ ;  /* 0x000000025b827210 */ /* 0x000fca0007fbe0ff */
[----:B------:R-:W-:Y:S01]  /*3770*/  IMAD.X R131, R21, 0x1, R3, P5 ;  /* 0x0000000115837824 */ /* 0x000fe200028e0603 */
[----:B------:R-:W-:-:S04]  /*3780*/  IADD3 R134, P5, R4, UR20, RZ ;  /* 0x0000001404867c10 */ /* 0x000fc8000ffbe0ff */
[----:B------:R-:W-:Y:S02]  /*3790*/  IADD3.X R135, R5, UR4, RZ, P5, !PT ;  /* 0x0000000405877c10 */ /* 0x000fe4000affe4ff */
[----:B------:R-:W-:-:S13]  /*37a0*/  ISETP.GT.AND P5, PT, R0, 0x40, P6 ;  /* 0x000000400000780c */ /* 0x000fda00037a4270 */
[----:B------:R-:W3:Y:S01]  /*37b0*/  @P5 LDG.E.LTC128B.U16 R20, desc[UR12][R134.64] ;  /* 0x0000000c86145981 */ /* 0x000ee2000c1e1520 */
[----:B------:R-:W-:Y:S01]  /*37c0*/  ULOP3.LUT UR19, UR22, 0x12, URZ, 0xfc, !UPT ;  /* 0x0000001216137892 */ /* 0x000fe2000f8efc3f */
[----:B---3--:R-:W-:-:S05]  /*37d0*/  HADD2.F32 R125, -RZ, R20.H0_H0 ;  /* 0x20000014ff7d7230 */ /* 0x008fca0000004100 */
[----:B------:R-:W-:-:S04]  /*37e0*/  FMUL R125, R125, R14 ;  /* 0x0000000e7d7d7220 */ /* 0x000fc80000400000 */
[----:B------:R-:W-:-:S05]  /*37f0*/  FFMA R125, R92, R11, R125 ;  /* 0x0000000b5c7d7223 */ /* 0x000fca000000007d */
[----:B------:R-:W-:-:S04]  /*3800*/  F2FP.F16.F32.PACK_AB R125, RZ, R125 ;  /* 0x0000007dff7d723e */ /* 0x000fc800000000ff */
[----:B------:R-:W-:Y:S02]  /*3810*/  PRMT R90, R125, 0x7610, R90 ;  /* 0x000076107d5a7816 */ /* 0x000fe4000000005a */
[----:B------:R-:W-:-:S03]  /*3820*/  LOP3.LUT R125, R17, 0x22, RZ, 0xfc, !PT ;  /* 0x00000022117d7812 */ /* 0x000fc600078efcff */
[----:B------:R3:W-:Y:S01]  /*3830*/  @P5 STG.E.U16 desc[UR12][R126.64], R90 ;  /* 0x0000005a7e005986 */ /* 0x0007e2000c10150c */
[----:B--2---:R-:W-:-:S05]  /*3840*/  IADD3 R132, P5, R125, R2, RZ ;  /* 0x000000027d847210 */ /* 0x004fca0007fbe0ff */
[----:B------:R-:W-:Y:S01]  /*3850*/  IMAD.X R133, R21, 0x1, R3, P5 ;  /* 0x0000000115857824 */ /* 0x000fe200028e0603 */
[----:B------:R-:W-:-:S04]  /*3860*/  IADD3 R134, P5, R4, UR19, RZ ;  /* 0x0000001304867c10 */ /* 0x000fc8000ffbe0ff */
[----:B------:R-:W-:Y:S02]  /*3870*/  IADD3.X R135, R5, UR4, RZ, P5, !PT ;  /* 0x0000000405877c10 */ /* 0x000fe4000affe4ff */
[----:B------:R-:W-:-:S04]  /*3880*/  ISETP.GT.AND P5, PT, R10, 0x9, PT ;  /* 0x000000090a00780c */ /* 0x000fc80003fa4270 */
[----:B------:R-:W-:-:S13]  /*3890*/  ISETP.GT.AND P5, PT, R0, 0x40, P5 ;  /* 0x000000400000780c */ /* 0x000fda0002fa4270 */
[----:B------:R-:W2:Y:S01]  /*38a0*/  @P5 LDG.E.LTC128B.U16 R20, desc[UR12][R134.64] ;  /* 0x0000000c86145981 */ /* 0x000ea2000c1e1520 */
[----:B------:R-:W-:Y:S01]  /*38b0*/  BSSY B0, `(.L_x_93) ;  /* 0x000000d000007945 */ /* 0x000fe20003800000 */
[----:B--2---:R-:W-:-:S05]  /*38c0*/  HADD2.F32 R137, -RZ, R20.H0_H0 ;  /* 0x20000014ff897230 */ /* 0x004fca0000004100 */
[----:B------:R-:W-:-:S04]  /*38d0*/  FMUL R16, R137, R14 ;  /* 0x0000000e89107220 */ /* 0x000fc80000400000 */
[----:B------:R-:W-:-:S05]  /*38e0*/  FFMA R16, R93, R11, R16 ;  /* 0x0000000b5d107223 */ /* 0x000fca0000000010 */
[----:B------:R-:W-:-:S05]  /*38f0*/  F2FP.F16.F32.PACK_AB R16, RZ, R16 ;  /* 0x00000010ff10723e */ /* 0x000fca00000000ff */
[----:B------:R2:W-:Y:S01]  /*3900*/  @P5 STG.E.U16 desc[UR12][R128.64], R16 ;  /* 0x0000001080005986 */ /* 0x0005e2000c10150c */
[----:B---3--:R-:W-:-:S05]  /*3910*/  IADD3 R126, P5, R123, R6, RZ ;  /* 0x000000067b7e7210 */ /* 0x008fca0007fbe0ff */
[----:B------:R-:W-:Y:S01]  /*3920*/  IMAD.X R127, R21, 0x1, R7, P5 ;  /* 0x00000001157f7824 */ /* 0x000fe200028e0607 */
[----:B------:R-:W-:-:S13]  /*3930*/  ISETP.GT.AND P5, PT, R0, 0x48, P6 ;  /* 0x000000480000780c */ /* 0x000fda00037a4270 */
[----:B--2---:R-:W-:Y:S05]  /*3940*/  @!P5 BRA `(.L_x_94) ;  /* 0x00000000000cd947 */ /* 0x004fea0003800000 */
[----:B------:R-:W-:-:S04]  /*3950*/  IADD3 R92, P6, R8, UR20, RZ ;  /* 0x00000014085c7c10 */ /* 0x000fc8000ffde0ff */
[----:B------:R-:W-:-:S05]  /*3960*/  IADD3.X R93, R9, UR4, RZ, P6, !PT ;  /* 0x00000004095d7c10 */ /* 0x000fca000b7fe4ff */
[----:B------:R2:W5:Y:S04]  /*3970*/  LDG.E.LTC128B.U16 R20, desc[UR12][R92.64] ;  /* 0x0000000c5c147981 */ /* 0x000568000c1e1520 */
.L_x_94:
[----:B------:R-:W-:Y:S05]  /*3980*/  BSYNC B0 ;  /* 0x0000000000007941 */ /* 0x000fea0003800000 */
.L_x_93:
[----:B--2--5:R-:W-:Y:S01]  /*3990*/  HADD2.F32 R93, -RZ, R20.H0_H0 ;  /* 0x20000014ff5d7230 */ /* 0x024fe20000004100 */
[----:B------:R-:W-:Y:S01]  /*39a0*/  ISETP.GT.AND P6, PT, R10, 0x9, PT ;  /* 0x000000090a00780c */ /* 0x000fe20003fc4270 */
[----:B------:R-:W-:Y:S03]  /*39b0*/  BSSY B0, `(.L_x_95) ;  /* 0x000000c000007945 */ /* 0x000fe60003800000 */
        /* <DEDUP_REMOVED lines=11> */
.L_x_96:
[----:B------:R-:W-:Y:S05]  /*3a70*/  BSYNC B0 ;  /* 0x0000000000007941 */ /* 0x000fea0003800000 */
.L_x_95:
[----:B--2--5:R-:W-:Y:S01]  /*3a80*/  HADD2.F32 R93, -RZ, R20.H0_H0 ;  /* 0x20000014ff5d7230 */ /* 0x024fe20000004100 */
[----:B------:R-:W-:Y:S01]  /*3a90*/  ULOP3.LUT UR18, UR22, 0x20, URZ, 0xfc, !UPT ;  /* 0x0000002016127892 */ /* 0x000fe2000f8efc3f */
[----:B------:R-:W-:-:S03]  /*3aa0*/  ISETP.GT.AND P6, PT, R10, 0x10, PT ;  /* 0x000000100a00780c */ /* 0x000fc60003fc4270 */
[----:B------:R-:W-:Y:S01]  /*3ab0*/  FMUL R16, R93, R14 ;  /* 0x0000000e5d107220 */ /* 0x000fe20000400000 */
[----:B------:R-:W-:-:S03]  /*3ac0*/  LOP3.LUT R93, R17, 0x30, RZ, 0xfc, !PT ;  /* 0x00000030115d7812 */ /* 0x000fc600078efcff */
[----:B------:R-:W-:-:S05]  /*3ad0*/  FFMA R16, R95, R11, R16 ;  /* 0x0000000b5f107223 */ /* 0x000fca0000000010 */
        /* <DEDUP_REMOVED lines=36> */
.L_x_98:
[----:B------:R-:W-:Y:S05]  /*3d20*/  BSYNC B0 ;  /* 0x0000000000007941 */ /* 0x000fea0003800000 */
.L_x_97:
        /* <DEDUP_REMOVED lines=14> */
.L_x_100:
[----:B------:R-:W-:Y:S05]  /*3e10*/  BSYNC B0 ;  /* 0x0000000000007941 */ /* 0x000fea0003800000 */
.L_x_99:
        /* <DEDUP_REMOVED lines=42> */
.L_x_102:
[----:B------:R-:W-:Y:S05]  /*40c0*/  BSYNC B0 ;  /* 0x0000000000007941 */ /* 0x000fea0003800000 */
.L_x_101:
        /* <DEDUP_REMOVED lines=14> */
.L_x_104:
[----:B------:R-:W-:Y:S05]  /*41b0*/  BSYNC B0 ;  /* 0x0000000000007941 */ /* 0x000fea0003800000 */
.L_x_103:
        /* <DEDUP_REMOVED lines=42> */
.L_x_106:
[----:B------:R-:W-:Y:S05]  /*4460*/  BSYNC B0 ;  /* 0x0000000000007941 */ /* 0x000fea0003800000 */
.L_x_105:
        /* <DEDUP_REMOVED lines=14> */
.L_x_108:
[----:B------:R-:W-:Y:S05]  /*4550*/  BSYNC B0 ;  /* 0x0000000000007941 */ /* 0x000fea0003800000 */
.L_x_107:
        /* <DEDUP_REMOVED lines=41> */
.L_x_110:
[----:B------:R-:W-:Y:S05]  /*47f0*/  BSYNC B0 ;  /* 0x0000000000007941 */ /* 0x000fea0003800000 */
.L_x_109:
[----:B--2--5:R-:W-:Y:S01]  /*4800*/  HADD2.F32 R109, -RZ, R20.H0_H0 ;  /* 0x20000014ff6d7230 */ /* 0x024fe20000004100 */
        /* <DEDUP_REMOVED lines=12> */
.L_x_112:
[----:B------:R-:W-:Y:S05]  /*48d0*/  BSYNC B0 ;  /* 0x0000000000007941 */ /* 0x000fea0003800000 */
.L_x_111:
[----:B--2--5:R-:W-:Y:S01]  /*48e0*/  HADD2.F32 R109, -RZ, R20.H0_H0 ;  /* 0x20000014ff6d7230 */ /* 0x024fe20000004100 */
[----:B------:R-:W-:-:S04]  /*48f0*/  ULOP3.LUT UR8, UR22, 0x60, URZ, 0xfc, !UPT ;  /* 0x0000006016087892 */ /* 0x000fc8000f8efc3f */
        /* <DEDUP_REMOVED lines=31> */
[----:B------:R-:W-:-:S05]  /*4af0*/  IADD3 R112, P5, R105, R6, RZ ;  /* 0x0000000669707210 */ /* 0x000fca0007fbe0ff */
[----:B------:R-:W-:Y:S01]  /*4b00*/  IMAD.X R113, R21, 0x1, R7, P5 ;  /* 0x0000000115717824 */ /* 0x000fe200028e0607 */
[----:B------:R-:W-:-:S13]  /*4b10*/  ISETP.GT.AND P5, PT, R0, 0x48, P3 ;  /* 0x000000480000780c */ /* 0x000fda0001fa4270 */
[----:B---3--:R-:W-:Y:S05]  /*4b20*/  @!P5 BRA `(.L_x_114) ;  /* 0x00000000000cd947 */ /* 0x008fea0003800000 */
[----:B------:R-:W-:-:S04]  /*4b30*/  IADD3 R2, P6, R8, UR8, RZ ;  /* 0x0000000808027c10 */ /* 0x000fc8000ffde0ff */
[----:B------:R-:W-:-:S05]  /*4b40*/  IADD3.X R3, R9, UR4, RZ, P6, !PT ;  /* 0x0000000409037c10 */ /* 0x000fca000b7fe4ff */
[----:B------:R2:W5:Y:S04]  /*4b50*/  LDG.E.LTC128B.U16 R20, desc[UR12][R2.64] ;  /* 0x0000000c02147981 */ /* 0x000568000c1e1520 */
.L_x_114:
[----:B------:R-:W-:Y:S05]  /*4b60*/  BSYNC B0 ;  /* 0x0000000000007941 */ /* 0x000fea0003800000 */
.L_x_113:
        /* <DEDUP_REMOVED lines=13> */
.L_x_116:
[----:B------:R-:W-:Y:S05]  /*4c40*/  BSYNC B0 ;  /* 0x0000000000007941 */ /* 0x000fea0003800000 */
.L_x_115:
[----:B--2--5:R-:W-:Y:S01]  /*4c50*/  HADD2.F32 R3, -RZ, R20.H0_H0 ;  /* 0x20000014ff037230 */ /* 0x024fe20000004100 */
[----:B------:R-:W-:-:S04]  /*4c60*/  ULOP3.LUT UR6, UR22, 0x70, URZ, 0xfc, !UPT ;  /* 0x0000007016067892 */ /* 0x000fc8000f8efc3f */
        /* <DEDUP_REMOVED lines=8> */
[----:B--2---:R-:W-:Y:S02]  /*4cf0*/  IADD3.X R3, R5, UR4, RZ, P5, !PT ;  /* 0x0000000405037c10 */ /* 0x004fe4000affe4ff */
[----:B------:R-:W-:-:S13]  /*4d00*/  ISETP.GT.AND P5, PT, R0, 0x40, P1 ;  /* 0x000000400000780c */ /* 0x000fda0000fa4270 */
[----:B------:R-:W2:Y:S01]  /*4d10*/  @P5 LDG.E.LTC128B.U16 R20, desc[UR12][R2.64] ;  /* 0x0000000c02145981 */ /* 0x000ea2000c1e1520 */
[----:B------:R-:W-:Y:S01]  /*4d20*/  ULOP3.LUT UR5, UR22, 0x72, URZ, 0xfc, !UPT ;  /* 0x0000007216057892 */ /* 0x000fe2000f8efc3f */
[----:B--2---:R-:W-:-:S05]  /*4d30*/  HADD2.F32 R115, -RZ, R20.H0_H0 ;  /* 0x20000014ff737230 */ /* 0x004fca0000004100 */
[----:B------:R-:W-:-:S04]  /*4d40*/  FMUL R115, R115, R14 ;  /* 0x0000000e73737220 */ /* 0x000fc80000400000 */
[----:B------:R-:W-:-:S05]  /*4d50*/  FFMA R115, R116, R11, R115 ;  /* 0x0000000b74737223 */ /* 0x000fca0000000073 */
[----:B------:R-:W-:-:S05]  /*4d60*/  F2FP.F16.F32.PACK_AB R115, RZ, R115 ;  /* 0x00000073ff73723e */ /* 0x000fca00000000ff */
[----:B------:R-:W-:Y:S01]  /*4d70*/  @P5 STG.E.U16 desc[UR12][R126.64], R115 ;  /* 0x000000737e005986 */ /* 0x000fe2000c10150c */
[----:B------:R-:W-:-:S05]  /*4d80*/  IADD3 R6, P5, R111, R6, RZ ;  /* 0x000000066f067210 */ /* 0x000fca0007fbe0ff */
[----:B------:R-:W-:Y:S01]  /*4d90*/  IMAD.X R7, R21, 0x1, R7, P5 ;  /* 0x0000000115077824 */ /* 0x000fe200028e0607 */
[----:B----4-:R-:W-:-:S04]  /*4da0*/  IADD3 R4, P5, R4, UR5, RZ ;  /* 0x0000000504047c10 */ /* 0x010fc8000ffbe0ff */
[----:B------:R-:W-:Y:S02]  /*4db0*/  IADD3.X R5, R5, UR4, RZ, P5, !PT ;  /* 0x0000000405057c10 */ /* 0x000fe4000affe4ff */
[----:B------:R-:W-:-:S13]  /*4dc0*/  ISETP.GT.AND P5, PT, R0, 0x40, P0 ;  /* 0x000000400000780c */ /* 0x000fda00007a4270 */
[----:B------:R-:W2:Y:S01]  /*4dd0*/  @P5 LDG.E.LTC128B.U16 R20, desc[UR12][R4.64] ;  /* 0x0000000c04145981 */ /* 0x000ea2000c1e1520 */
[----:B------:R-:W-:Y:S01]  /*4de0*/  BSSY B0, `(.L_x_117) ;  /* 0x000000e000007945 */ /* 0x000fe20003800000 */
[----:B--2---:R-:W-:-:S05]  /*4df0*/  HADD2.F32 R3, -RZ, R20.H0_H0 ;  /* 0x20000014ff037230 */ /* 0x004fca0000004100 */
[----:B------:R-:W-:-:S04]  /*4e00*/  FMUL R2, R3, R14 ;  /* 0x0000000e03027220 */ /* 0x000fc80000400000 */
[----:B------:R-:W-:-:S05]  /*4e10*/  FFMA R2, R117, R11, R2 ;  /* 0x0000000b75027223 */ /* 0x000fca0000000002 */
[----:B------:R-:W-:-:S04]  /*4e20*/  F2FP.F16.F32.PACK_AB R2, RZ, R2 ;  /* 0x00000002ff02723e */ /* 0x000fc800000000ff */
[----:B------:R-:W-:-:S05]  /*4e30*/  PRMT R3, R2, 0x7610, R3 ;  /* 0x0000761002037816 */ /* 0x000fca0000000003 */
[----:B------:R2:W-:Y:S01]  /*4e40*/  @P5 STG.E.U16 desc[UR12][R128.64], R3 ;  /* 0x0000000380005986 */ /* 0x0005e2000c10150c */
[----:B------:R-:W-:-:S05]  /*4e50*/  IADD3 R2, P5, R12, R17, RZ ;  /* 0x000000110c027210 */ /* 0x000fca0007fbe0ff */
[----:B--2---:R-:W-:Y:S01]  /*4e60*/  IMAD.X R3, R13, 0x1, R21, P5 ;  /* 0x000000010d037824 */ /* 0x004fe200028e0615 */
[----:B------:R-:W-:-:S13]  /*4e70*/  ISETP.GT.AND P5, PT, R0, 0x48, P1 ;  /* 0x000000480000780c */ /* 0x000fda0000fa4270 */
[----:B------:R-:W-:Y:S05]  /*4e80*/  @!P5 BRA `(.L_x_118) ;  /* 0x00000000000cd947 */ /* 0x000fea0003800000 */
[----:B------:R-:W-:-:S04]  /*4e90*/  IADD3 R4, P6, R8, UR6, RZ ;  /* 0x0000000608047c10 */ /* 0x000fc8000ffde0ff */
[----:B------:R-:W-:-:S05]  /*4ea0*/  IADD3.X R5, R9, UR4, RZ, P6, !PT ;  /* 0x0000000409057c10 */ /* 0x000fca000b7fe4ff */
[----:B------:R2:W5:Y:S04]  /*4eb0*/  LDG.E.LTC128B.U16 R20, desc[UR12][R4.64] ;  /* 0x0000000c04147981 */ /* 0x000568000c1e1520 */
.L_x_118:
[----:B------:R-:W-:Y:S05]  /*4ec0*/  BSYNC B0 ;  /* 0x0000000000007941 */ /* 0x000fea0003800000 */
.L_x_117:
        /* <DEDUP_REMOVED lines=8> */
[----:B------:R-:W-:-:S04]  /*4f50*/  IADD3 R4, P5, R8, UR5, RZ ;  /* 0x0000000508047c10 */ /* 0x000fc8000ffbe0ff */
[----:B--2---:R-:W-:Y:S02]  /*4f60*/  IADD3.X R5, R9, UR4, RZ, P5, !PT ;  /* 0x0000000409057c10 */ /* 0x004fe4000affe4ff */
[----:B------:R-:W-:-:S13]  /*4f70*/  ISETP.GT.AND P5, PT, R0, 0x48, P0 ;  /* 0x000000480000780c */ /* 0x000fda00007a4270 */
[----:B------:R-:W-:Y:S05]  /*4f80*/  @!P5 BRA `(.L_x_120) ;  /* 0x000000000004d947 */ /* 0x000fea0003800000 */
[----:B------:R2:W5:Y:S02]  /*4f90*/  LDG.E.LTC128B.U16 R20, desc[UR12][R4.64] ;  /* 0x0000000c04147981 */ /* 0x000564000c1e1520 */
.L_x_120:
[----:B------:R-:W-:Y:S05]  /*4fa0*/  BSYNC B0 ;  /* 0x0000000000007941 */ /* 0x000fea0003800000 */
.L_x_119:
[----:B--2--5:R-:W-:Y:S01]  /*4fb0*/  HADD2.F32 R5, -RZ, R20.H0_H0 ;  /* 0x20000014ff057230 */ /* 0x024fe20000004100 */
[----:B------:R-:W-:Y:S01]  /*4fc0*/  ISETP.GT.AND P6, PT, R10, RZ, PT ;  /* 0x000000ff0a00720c */ /* 0x000fe20003fc4270 */
[----:B------:R-:W-:Y:S03]  /*4fd0*/  BSSY B0, `(.L_x_121) ;  /* 0x000000d000007945 */ /* 0x000fe60003800000 */
        /* <DEDUP_REMOVED lines=12> */
.L_x_122:
[----:B------:R-:W-:Y:S05]  /*50a0*/  BSYNC B0 ;  /* 0x0000000000007941 */ /* 0x000fea0003800000 */
.L_x_121:
[----:B-----5:R-:W-:Y:S01]  /*50b0*/  HADD2.F32 R7, -RZ, R20.H0_H0 ;  /* 0x20000014ff077230 */ /* 0x020fe20000004100 */
        /* <DEDUP_REMOVED lines=13> */
.L_x_124:
[----:B------:R-:W-:Y:S05]  /*5190*/  BSYNC B0 ;  /* 0x0000000000007941 */ /* 0x000fea0003800000 */
.L_x_123:
[----:B---3-5:R-:W-:Y:S01]  /*51a0*/  HADD2.F32 R7, -RZ, R20.H0_H0 ;  /* 0x20000014ff077230 */ /* 0x028fe20000004100 */
        /* <DEDUP_REMOVED lines=8> */
[----:B---3--:R-:W-:Y:S01]  /*5230*/  IMAD.X R7, R89, 0x1, R21, P5 ;  /* 0x0000000159077824 */ /* 0x008fe200028e0615 */
[----:B0-----:R-:W-:-:S04]  /*5240*/  IADD3 R8, P5, R22, UR22, RZ ;  /* 0x0000001616087c10 */ /* 0x001fc8000ffbe0ff */
[----:B------:R-:W-:Y:S02]  /*5250*/  IADD3.X R9, R23, UR4, RZ, P5, !PT ;  /* 0x0000000417097c10 */ /* 0x000fe4000affe4ff */
[----:B------:R-:W-:-:S13]  /*5260*/  ISETP.GT.AND P5, PT, R0, 0x88, P6 ;  /* 0x000000880000780c */ /* 0x000fda00037a4270 */
[----:B------:R-:W-:Y:S05]  /*5270*/  @!P5 BRA `(.L_x_126) ;  /* 0x000000000004d947 */ /* 0x000fea0003800000 */
[----:B------:R0:W5:Y:S02]  /*5280*/  LDG.E.LTC128B.U16 R20, desc[UR12][R8.64] ;  /* 0x0000000c08147981 */ /* 0x000164000c1e1520 */
.L_x_126:
[----:B------:R-:W-:Y:S05]  /*5290*/  BSYNC B0 ;  /* 0x0000000000007941 */ /* 0x000fea0003800000 */
.L_x_125:
        /* <DEDUP_REMOVED lines=14> */
.L_x_128:
[----:B------:R-:W-:Y:S05]  /*5380*/  BSYNC B0 ;  /* 0x0000000000007941 */ /* 0x000fea0003800000 */
.L_x_127:
[----:B---3-5:R-:W-:Y:S01]  /*5390*/  HADD2.F32 R57, -RZ, R20.H0_H0 ;  /* 0x20000014ff397230 */ /* 0x028fe20000004100 */
        /* <DEDUP_REMOVED lines=13> */
.L_x_130:
[----:B------:R-:W-:Y:S05]  /*5470*/  BSYNC B0 ;  /* 0x0000000000007941 */ /* 0x000fea0003800000 */
.L_x_129:
        /* <DEDUP_REMOVED lines=8> */
[----:B---3--:R-:W-:Y:S01]  /*5500*/  IMAD.X R59, R13, 0x1, R21, P5 ;  /* 0x000000010d3b7824 */ /* 0x008fe200028e0615 */
[----:B------:R-:W-:-:S13]  /*5510*/  ISETP.GT.AND P5, PT, R0, 0x80, P6 ;  /* 0x000000800000780c */ /* 0x000fda00037a4270 */
[----:B------:R-:W-:Y:S05]  /*5520*/  @!P5 BRA `(.L_x_132) ;  /* 0x00000000000cd947 */ /* 0x000fea0003800000 */
[----:B------:R-:W-:-:S04]  /*5530*/  IADD3 R112, P6, R18, UR19, RZ ;  /* 0x0000001312707c10 */ /* 0x000fc8000ffde0ff */
[----:B------:R-:W-:-:S05]  /*5540*/  IADD3.X R113, R19, UR4, RZ, P6, !PT ;  /* 0x0000000413717c10 */ /* 0x000fca000b7fe4ff */
[----:B------:R3:W5:Y:S04]  /*5550*/  LDG.E.LTC128B.U16 R20, desc[UR12][R112.64] ;  /* 0x0000000c70147981 */ /* 0x000768000c1e1520 */
.L_x_132:
[----:B------:R-:W-:Y:S05]  /*5560*/  BSYNC B0 ;  /* 0x0000000000007941 */ /* 0x000fea0003800000 */
.L_x_131:
        /* <DEDUP_REMOVED lines=14> */
.L_x_134:
[----:B------:R-:W-:Y:S05]  /*5650*/  BSYNC B0 ;  /* 0x0000000000007941 */ /* 0x000fea0003800000 */
.L_x_133:
        /* <DEDUP_REMOVED lines=14> */
.L_x_136:
[----:B------:R-:W-:Y:S05]  /*5740*/  BSYNC B0 ;  /* 0x0000000000007941 */ /* 0x000fea0003800000 */
.L_x_135:
        /* <DEDUP_REMOVED lines=14> */
.L_x_138:
[----:B------:R-:W-:Y:S05]  /*5830*/  BSYNC B0 ;  /* 0x0000000000007941 */ /* 0x000fea0003800000 */
.L_x_137:
        /* <DEDUP_REMOVED lines=14> */
.L_x_140:
[----:B------:R-:W-:Y:S05]  /*5920*/  BSYNC B0 ;  /* 0x0000000000007941 */ /* 0x000fea0003800000 */
.L_x_139:
        /* <DEDUP_REMOVED lines=14> */
.L_x_142:
[----:B------:R-:W-:Y:S05]  /*5a10*/  BSYNC B0 ;  /* 0x0000000000007941 */ /* 0x000fea0003800000 */
.L_x_141:
        /* <DEDUP_REMOVED lines=14> */
.L_x_144:
[----:B------:R-:W-:Y:S05]  /*5b00*/  BSYNC B0 ;  /* 0x0000000000007941 */ /* 0x000fea0003800000 */
.L_x_143:
        /* <DEDUP_REMOVED lines=14> */
.L_x_146:
[----:B------:R-:W-:Y:S05]  /*5bf0*/  BSYNC B0 ;  /* 0x0000000000007941 */ /* 0x000fea0003800000 */
.L_x_145:
        /* <DEDUP_REMOVED lines=14> */
.L_x_148:
[----:B------:R-:W-:Y:S05]  /*5ce0*/  BSYNC B0 ;  /* 0x0000000000007941 */ /* 0x000fea0003800000 */
.L_x_147:
        /* <DEDUP_REMOVED lines=14> */
.L_x_150:
[----:B------:R-:W-:Y:S05]  /*5dd0*/  BSYNC B0 ;  /* 0x0000000000007941 */ /* 0x000fea0003800000 */
.L_x_149:
        /* <DEDUP_REMOVED lines=14> */
.L_x_152:
[----:B------:R-:W-:Y:S05]  /*5ec0*/  BSYNC B0 ;  /* 0x0000000000007941 */ /* 0x000fea0003800000 */
.L_x_151:
        /* <DEDUP_REMOVED lines=14> */
.L_x_154:
[----:B------:R-:W-:Y:S05]  /*5fb0*/  BSYNC B0 ;  /* 0x0000000000007941 */ /* 0x000fea0003800000 */
.L_x_153:
        /* <DEDUP_REMOVED lines=14> */
.L_x_156:
[----:B------:R-:W-:Y:S05]  /*60a0*/  BSYNC B0 ;  /* 0x0000000000007941 */ /* 0x000fea0003800000 */
.L_x_155:
        /* <DEDUP_REMOVED lines=14> */
.L_x_158:
[----:B------:R-:W-:Y:S05]  /*6190*/  BSYNC B0 ;  /* 0x0000000000007941 */ /* 0x000fea0003800000 */
.L_x_157:
        /* <DEDUP_REMOVED lines=14> */
.L_x_160:
[----:B------:R-:W-:Y:S05]  /*6280*/  BSYNC B0 ;  /* 0x0000000000007941 */ /* 0x000fea0003800000 */
.L_x_159:
        /* <DEDUP_REMOVED lines=14> */
.L_x_162:
[----:B------:R-:W-:Y:S05]  /*6370*/  BSYNC B0 ;  /* 0x0000000000007941 */ /* 0x000fea0003800000 */
.L_x_161:
[----:B---3-5:R-:W-:Y:S01]  /*6380*/  HADD2.F32 R59, -RZ, R20.H0_H0 ;  /* 0x20000014ff3b7230 */ /* 0x028fe20000004100 */
[----:B------:R-:W-:Y:S04]  /*6390*/  BSSY B0, `(.L_x_163) ;  /* 0x000000c000007945 */ /* 0x000fe80003800000 */
        /* <DEDUP_REMOVED lines=11> */
.L_x_164:
[----:B------:R-:W-:Y:S05]  /*6450*/  BSYNC B0 ;  /* 0x0000000000007941 */ /* 0x000fea0003800000 */
.L_x_163:
        /* <DEDUP_REMOVED lines=14> */
.L_x_166:
[----:B------:R-:W-:Y:S05]  /*6540*/  BSYNC B0 ;  /* 0x0000000000007941 */ /* 0x000fea0003800000 */
.L_x_165:
[----:B---3-5:R-:W-:Y:S01]  /*6550*/  HADD2.F32 R61, -RZ, R20.H0_H0 ;  /* 0x20000014ff3d7230 */ /* 0x028fe20000004100 */
        /* <DEDUP_REMOVED lines=12> */
.L_x_168:
[----:B------:R-:W-:Y:S05]  /*6620*/  BSYNC B0 ;  /* 0x0000000000007941 */ /* 0x000fea0003800000 */
.L_x_167:
        /* <DEDUP_REMOVED lines=13> */
.L_x_170:
[----:B------:R-:W-:Y:S05]  /*6700*/  BSYNC B0 ;  /* 0x0000000000007941 */ /* 0x000fea0003800000 */
.L_x_169:
        /* <DEDUP_REMOVED lines=13> */
.L_x_172:
[----:B------:R-:W-:Y:S05]  /*67e0*/  BSYNC B0 ;  /* 0x0000000000007941 */ /* 0x000fea0003800000 */
.L_x_171:
        /* <DEDUP_REMOVED lines=13> */
.L_x_174:
[----:B------:R-:W-:Y:S05]  /*68c0*/  BSYNC B0 ;  /* 0x0000000000007941 */ /* 0x000fea0003800000 */
.L_x_173:
        /* <DEDUP_REMOVED lines=13> */
.L_x_176:
[----:B------:R-:W-:Y:S05]  /*69a0*/  BSYNC B0 ;  /* 0x0000000000007941 */ /* 0x000fea0003800000 */
.L_x_175:
        /* <DEDUP_REMOVED lines=13> */
.L_x_178:
[----:B------:R-:W-:Y:S05]  /*6a80*/  BSYNC B0 ;  /* 0x0000000000007941 */ /* 0x000fea0003800000 */
.L_x_177:
        /* <DEDUP_REMOVED lines=8> */
[----:B------:R-:W-:-:S04]  /*6b10*/  IADD3 R18, P5, R18, UR5, RZ ;  /* 0x0000000512127c10 */ /* 0x000fc8000ffbe0ff */
[----:B------:R-:W-:Y:S02]  /*6b20*/  IADD3.X R19, R19, UR4, RZ, P5, !PT ;  /* 0x0000000413137c10 */ /* 0x000fe4000affe4ff */
[----:B------:R-:W-:-:S13]  /*6b30*/  ISETP.GT.AND P5, PT, R0, 0x80, P0 ;  /* 0x000000800000780c */ /* 0x000fda00007a4270 */
[----:B------:R-:W-:Y:S05]  /*6b40*/  @!P5 BRA `(.L_x_180) ;  /* 0x000000000004d947 */ /* 0x000fea0003800000 */
[----:B------:R3:W5:Y:S02]  /*6b50*/  LDG.E.LTC128B.U16 R20, desc[UR12][R18.64] ;  /* 0x0000000c12147981 */ /* 0x000764000c1e1520 */
.L_x_180:
[----:B------:R-:W-:Y:S05]  /*6b60*/  BSYNC B0 ;  /* 0x0000000000007941 */ /* 0x000fea0003800000 */
.L_x_179:
        /* <DEDUP_REMOVED lines=13> */
.L_x_182:
[----:B------:R-:W-:Y:S05]  /*6c40*/  BSYNC B0 ;  /* 0x0000000000007941 */ /* 0x000fea0003800000 */
.L_x_181:
        /* <DEDUP_REMOVED lines=9> */
[----:B---3--:R-:W-:Y:S02]  /*6ce0*/  IADD3.X R13, R23, UR4, RZ, P5, !PT ;  /* 0x00000004170d7c10 */ /* 0x008fe4000affe4ff */
[----:B------:R-:W-:-:S13]  /*6cf0*/  ISETP.GT.AND P5, PT, R0, 0x88, P0 ;  /* 0x000000880000780c */ /* 0x000fda00007a4270 */
[----:B------:R-:W-:Y:S05]  /*6d00*/  @!P5 BRA `(.L_x_184) ;  /* 0x000000000004d947 */ /* 0x000fea0003800000 */
[----:B------:R3:W5:Y:S02]  /*6d10*/  LDG.E.LTC128B.U16 R20, desc[UR12][R12.64] ;  /* 0x0000000c0c147981 */ /* 0x000764000c1e1520 */
.L_x_184:
[----:B------:R-:W-:Y:S05]  /*6d20*/  BSYNC B0 ;  /* 0x0000000000007941 */ /* 0x000fea0003800000 */
.L_x_183:
        /* <DEDUP_REMOVED lines=15> */
.L_x_186:
[----:B------:R-:W-:Y:S05]  /*6e20*/  BSYNC B0 ;  /* 0x0000000000007941 */ /* 0x000fea0003800000 */
.L_x_185:
        /* <DEDUP_REMOVED lines=11> */
[----:B-1----:R-:W-:-:S04]  /*6ee0*/  IADD3 R22, P6, R4, UR21, RZ ;  /* 0x0000001504167c10 */ /* 0x002fc8000ffde0ff */
[----:B------:R-:W-:-:S05]  /*6ef0*/  IADD3.X R23, R5, UR4, RZ, P6, !PT ;  /* 0x0000000405177c10 */ /* 0x000fca000b7fe4ff */
[----:B------:R3:W5:Y:S04]  /*6f00*/  LDG.E.LTC128B.U16 R20, desc[UR12][R22.64] ;  /* 0x0000000c16147981 */ /* 0x000768000c1e1520 */
.L_x_188:
[----:B------:R-:W-:Y:S05]  /*6f10*/  BSYNC B0 ;  /* 0x0000000000007941 */ /* 0x000fea0003800000 */
.L_x_187:
[----:B-1-3-5:R-:W-:Y:S01]  /*6f20*/  HADD2.F32 R23, -RZ, R20.H0_H0 ;  /* 0x20000014ff177230 */ /* 0x02afe20000004100 */
[----:B------:R-:W-:Y:S01]  /*6f30*/  ISETP.GT.AND P6, PT, R10, RZ, PT ;  /* 0x000000ff0a00720c */ /* 0x000fe20003fc4270 */
[----:B------:R-:W-:Y:S03]  /*6f40*/  BSSY B0, `(.L_x_189) ;  /* 0x000000e000007945 */ /* 0x000fe60003800000 */
[----:B------:R-:W-:-:S04]  /*6f50*/  FMUL R16, R23, R14 ;  /* 0x0000000e17107220 */ /* 0x000fc80000400000 */
[----:B------:R-:W-:-:S05]  /*6f60*/  FFMA R16, R25, R11, R16 ;  /* 0x0000000b19107223 */ /* 0x000fca0000000010 */
[----:B------:R-:W-:-:S04]  /*6f70*/  F2FP.F16.F32.PACK_AB R16, RZ, R16 ;  /* 0x00000010ff10723e */ /* 0x000fc800000000ff */
[----:B------:R-:W-:Y:S02]  /*6f80*/  PRMT R23, R16, 0x7610, R23 ;  /* 0x0000761010177816 */ /* 0x000fe40000000017 */
[----:B------:R-:W-:-:S03]  /*6f90*/  PRMT R16, R20, 0x7610, R16 ;  /* 0x0000761014107816 */ /* 0x000fc60000000010 */
[----:B------:R1:W-:Y:S01]  /*6fa0*/  @P5 STG.E.U16 desc[UR12][R60.64], R23 ;  /* 0x000000173c005986 */ /* 0x0003e2000c10150c */
[----:B------:R-:W-:-:S05]  /*6fb0*/  IADD3 R22, P5, R6, R17, RZ ;  /* 0x0000001106167210 */ /* 0x000fca0007fbe0ff */
[----:B-1----:R-:W-:Y:S01]  /*6fc0*/  IMAD.X R23, R7, 0x1, R21, P5 ;  /* 0x0000000107177824 */ /* 0x002fe200028e0615 */
[----:B------:R-:W-:-:S13]  /*6fd0*/  ISETP.GT.AND P5, PT, R0, 0xc8, P6 ;  /* 0x000000c80000780c */ /* 0x000fda00037a4270 */
[----:B------:R-:W-:Y:S05]  /*6fe0*/  @!P5 BRA `(.L_x_190) ;  /* 0x00000000000cd947 */ /* 0x000fea0003800000 */
[----:B------:R-:W-:-:S04]  /*6ff0*/  IADD3 R16, P6, R8, UR22, RZ ;  /* 0x0000001608107c10 */ /* 0x000fc8000ffde0ff */
[----:B------:R-:W-:-:S05]  /*7000*/  IADD3.X R17, R9, UR4, RZ, P6, !PT ;  /* 0x0000000409117c10 */ /* 0x000fca000b7fe4ff */
[----:B------:R1:W5:Y:S04]  /*7010*/  LDG.E.LTC128B.U16 R16, desc[UR12][R16.64] ;  /* 0x0000000c10107981 */ /* 0x000368000c1e1520 */
.L_x_190:
[----:B------:R-:W-:Y:S05]  /*7020*/  BSYNC B0 ;  /* 0x0000000000007941 */ /* 0x000fea0003800000 */
.L_x_189:
[----:B-1---5:R-:W-:Y:S01]  /*7030*/  HADD2.F32 R17, -RZ, R16.H0_H0 ;  /* 0x20000010ff117230 */ /* 0x022fe20000004100 */
        /* <DEDUP_REMOVED lines=9> */
[----:B-1----:R-:W-:Y:S05]  /*70d0*/  @!P5 BRA `(.L_x_192) ;  /* 0x00000000000cd947 */ /* 0x002fea0003800000 */
[----:B------:R-:W-:-:S04]  /*70e0*/  IADD3 R16, P6, R8, UR21, RZ ;  /* 0x0000001508107c10 */ /* 0x000fc8000ffde0ff */
[----:B------:R-:W-:-:S05]  /*70f0*/  IADD3.X R17, R9, UR4, RZ, P6, !PT ;  /* 0x0000000409117c10 */ /* 0x000fca000b7fe4ff */
[----:B------:R1:W5:Y:S04]  /*7100*/  LDG.E.LTC128B.U16 R16, desc[UR12][R16.64] ;  /* 0x0000000c10107981 */ /* 0x000368000c1e1520 */
.L_x_192:
[----:B------:R-:W-:Y:S05]  /*7110*/  BSYNC B0 ;  /* 0x0000000000007941 */ /* 0x000fea0003800000 */
.L_x_191:
        /* <DEDUP_REMOVED lines=12> */
[----:B-1----:R-:W-:-:S05]  /*71e0*/  IADD3.X R17, R5, UR4, RZ, P6, !PT ;  /* 0x0000000405117c10 */ /* 0x002fca000b7fe4ff */
[----:B------:R3:W5:Y:S04]  /*71f0*/  LDG.E.LTC128B.U16 R16, desc[UR12][R16.64] ;  /* 0x0000000c10107981 */ /* 0x000768000c1e1520 */
.L_x_194:
[----:B------:R-:W-:Y:S05]  /*7200*/  BSYNC B0 ;  /* 0x0000000000007941 */ /* 0x000fea0003800000 */
.L_x_193:
[----:B-----5:R-:W-:Y:S01]  /*7210*/  HADD2.F32 R15, -RZ, R16.H0_H0 ;  /* 0x20000010ff0f7230 */ /* 0x020fe20000004100 */
[----:B------:R-:W-:Y:S01]  /*7220*/  ISETP.GT.AND P6, PT, R10, 0x9, PT ;  /* 0x000000090a00780c */ /* 0x000fe20003fc4270 */
[----:B------:R-:W-:Y:S03]  /*7230*/  BSSY B0, `(.L_x_195) ;  /* 0x000000e000007945 */ /* 0x000fe60003800000 */
[----:B------:R-:W-:-:S04]  /*7240*/  FMUL R15, R15, R14 ;  /* 0x0000000e0f0f7220 */ /* 0x000fc80000400000 */
[----:B------:R-:W-:-:S05]  /*7250*/  FFMA R15, R28, R11, R15 ;  /* 0x0000000b1c0f7223 */ /* 0x000fca000000000f */
[----:B------:R-:W-:-:S04]  /*7260*/  F2FP.F16.F32.PACK_AB R15, RZ, R15 ;  /* 0x0000000fff0f723e */ /* 0x000fc800000000ff */
[----:B-1-3--:R-:W-:Y:S02]  /*7270*/  PRMT R17, R15, 0x7610, R17 ;  /* 0x000076100f117816 */ /* 0x00afe40000000011 */
[----:B------:R-:W-:-:S03]  /*7280*/  PRMT R15, R16, 0x7610, R15 ;  /* 0x00007610100f7816 */ /* 0x000fc6000000000f */
        /* <DEDUP_REMOVED lines=8> */
.L_x_196:
[----:B------:R-:W-:Y:S05]  /*7310*/  BSYNC B0 ;  /* 0x0000000000007941 */ /* 0x000fea0003800000 */
.L_x_195:
[----:B-1---5:R-:W-:Y:S01]  /*7320*/  HADD2.F32 R13, -RZ, R15.H0_H0 ;  /* 0x2000000fff0d7230 */ /* 0x022fe20000004100 */
[----:B------:R-:W-:Y:S01]  /*7330*/  ISETP.GT.AND P6, PT, R10, 0x8, PT ;  /* 0x000000080a00780c */ /* 0x000fe20003fc4270 */
        /* <DEDUP_REMOVED lines=14> */
.L_x_198:
[----:B------:R-:W-:Y:S05]  /*7420*/  BSYNC B0 ;  /* 0x0000000000007941 */ /* 0x000fea0003800000 */
.L_x_197:
        /* <DEDUP_REMOVED lines=14> */
.L_x_200:
[----:B------:R-:W-:Y:S05]  /*7510*/  BSYNC B0 ;  /* 0x0000000000007941 */ /* 0x000fea0003800000 */
.L_x_199:
        /* <DEDUP_REMOVED lines=14> */
.L_x_202:
[----:B------:R-:W-:Y:S05]  /*7600*/  BSYNC B0 ;  /* 0x0000000000007941 */ /* 0x000fea0003800000 */
.L_x_201:
        /* <DEDUP_REMOVED lines=14> */
.L_x_204:
[----:B------:R-:W-:Y:S05]  /*76f0*/  BSYNC B0 ;  /* 0x0000000000007941 */ /* 0x000fea0003800000 */
.L_x_203:
[----:B-1---5:R-:W-:Y:S01]  /*7700*/  HADD2.F32 R13, -RZ, R12.H0_H0 ;  /* 0x2000000cff0d7230 */ /* 0x022fe20000004100 */
[----:B------:R-:W-:Y:S01]  /*7710*/  ISETP.GT.AND P6, PT, R10, 0x10, PT ;  /* 0x000000100a00780c */ /* 0x000fe20003fc4270 */
        /* <DEDUP_REMOVED lines=13> */
.L_x_206:
[----:B------:R-:W-:Y:S05]  /*77f0*/  BSYNC B0 ;  /* 0x0000000000007941 */ /* 0x000fea0003800000 */
.L_x_205:
        /* <DEDUP_REMOVED lines=14> */
.L_x_208:
[----:B------:R-:W-:Y:S05]  /*78e0*/  BSYNC B0 ;  /* 0x0000000000007941 */ /* 0x000fea0003800000 */
.L_x_207:
        /* <DEDUP_REMOVED lines=14> */
.L_x_210:
[----:B------:R-:W-:Y:S05]  /*79d0*/  BSYNC B0 ;  /* 0x0000000000007941 */ /* 0x000fea0003800000 */
.L_x_209:
        /* <DEDUP_REMOVED lines=14> */
.L_x_212:
[----:B------:R-:W-:Y:S05]  /*7ac0*/  BSYNC B0 ;  /* 0x0000000000007941 */ /* 0x000fea0003800000 */
.L_x_211:
        /* <DEDUP_REMOVED lines=15> */
.L_x_214:
[----:B------:R-:W-:Y:S05]  /*7bc0*/  BSYNC B0 ;  /* 0x0000000000007941 */ /* 0x000fea0003800000 */
.L_x_213:
        /* <DEDUP_REMOVED lines=14> */
.L_x_216:
[----:B------:R-:W-:Y:S05]  /*7cb0*/  BSYNC B0 ;  /* 0x0000000000007941 */ /* 0x000fea0003800000 */
.L_x_215:
        /* <DEDUP_REMOVED lines=15> */
.L_x_218:
[----:B------:R-:W-:Y:S05]  /*7db0*/  BSYNC B0 ;  /* 0x0000000000007941 */ /* 0x000fea0003800000 */
.L_x_217:
        /* <DEDUP_REMOVED lines=14> */
.L_x_220:
[----:B------:R-:W-:Y:S05]  /*7ea0*/  BSYNC B0 ;  /* 0x0000000000007941 */ /* 0x000fea0003800000 */
.L_x_219:
[----:B-1---5:R-:W-:Y:S01]  /*7eb0*/  HADD2.F32 R13, -RZ, R12.H0_H0 ;  /* 0x2000000cff0d7230 */ /* 0x022fe20000004100 */
[----:B------:R-:W-:Y:S01]  /*7ec0*/  ISETP.GT.AND P6, PT, R10, 0x20, PT ;  /* 0x000000200a00780c */ /* 0x000fe20003fc4270 */
[----:B------:R-:W-:Y:S03]  /*7ed0*/  BSSY B0, `(.L_x_221) ;  /* 0x000000a000007945 */ /* 0x000fe60003800000 */
[----:B------:R-:W-:-:S04]  /*7ee0*/  FMUL R20, R13, R14 ;  /* 0x0000000e0d147220 */ /* 0x000fc80000400000 */
[----:B------:R-:W-:-:S05]  /*7ef0*/  FFMA R20, R41, R11, R20 ;  /* 0x0000000b29147223 */ /* 0x000fca0000000014 */
[----:B------:R-:W-:-:S05]  /*7f00*/  F2FP.F16.F32.PACK_AB R20, RZ, R20 ;  /* 0x00000014ff14723e */ /* 0x000fca00000000ff */
[----:B------:R1:W-:Y:S01]  /*7f10*/  @P5 STG.E.U16 desc[UR12][R24.64], R20 ;  /* 0x0000001418005986 */ /* 0x0003e2000c10150c */
[----:B------:R-:W-:-:S13]  /*7f20*/  ISETP.GT.AND P5, PT, R0, 0xc8, P6 ;  /* 0x000000c80000780c */ /* 0x000fda00037a4270 */
[----:B-1----:R-:W-:Y:S05]  /*7f30*/  @!P5 BRA `(.L_x_222) ;  /* 0x00000000000cd947 */ /* 0x002fea0003800000 */
[----:B------:R-:W-:-:S04]  /*7f40*/  IADD3 R12, P6, R8, UR14, RZ ;  /* 0x0000000e080c7c10 */ /* 0x000fc8000ffde0ff */
[----:B------:R-:W-:-:S05]  /*7f50*/  IADD3.X R13, R9, UR4, RZ, P6, !PT ;  /* 0x00000004090d7c10 */ /* 0x000fca000b7fe4ff */
[----:B------:R1:W5:Y:S04]  /*7f60*/  LDG.E.LTC128B.U16 R12, desc[UR12][R12.64] ;  /* 0x0000000c0c0c7981 */ /* 0x000368000c1e1520 */
.L_x_222:
[----:B------:R-:W-:Y:S05]  /*7f70*/  BSYNC B0 ;  /* 0x0000000000007941 */ /* 0x000fea0003800000 */
.L_x_221:
        /* <DEDUP_REMOVED lines=12> */
.L_x_224:
[----:B------:R-:W-:Y:S05]  /*8040*/  BSYNC B0 ;  /* 0x0000000000007941 */ /* 0x000fea0003800000 */
.L_x_223:
        /* <DEDUP_REMOVED lines=15> */
.L_x_226:
[----:B------:R-:W-:Y:S05]  /*8140*/  BSYNC B0 ;  /* 0x0000000000007941 */ /* 0x000fea0003800000 */
.L_x_225:
[----:B-1---5:R-:W-:Y:S01]  /*8150*/  HADD2.F32 R13, -RZ, R12.H0_H0 ;  /* 0x2000000cff0d7230 */ /* 0x022fe20000004100 */
        /* <DEDUP_REMOVED lines=12> */
.L_x_228:
[----:B------:R-:W-:Y:S05]  /*8220*/  BSYNC B0 ;  /* 0x0000000000007941 */ /* 0x000fea0003800000 */
.L_x_227:
[----:B-1---5:R-:W-:Y:S01]  /*8230*/  HADD2.F32 R13, -RZ, R12.H0_H0 ;  /* 0x2000000cff0d7230 */ /* 0x022fe20000004100 */
[----:B------:R-:W-:Y:S01]  /*8240*/  ISETP.GT.AND P6, PT, R10, 0x28, PT ;  /* 0x000000280a00780c */ /* 0x000fe20003fc4270 */
[----:B------:R-:W-:Y:S03]  /*8250*/  BSSY B0, `(.L_x_229) ;  /* 0x000000c000007945 */ /* 0x000fe60003800000 */
[----:B------:R-:W-:Y:S01]  /*8260*/  FMUL R10, R13, R14 ;  /* 0x0000000e0d0a7220 */ /* 0x000fe20000400000 */
[----:B------:R-:W-:-:S03]  /*8270*/  ISETP.GT.AND P6, PT, R0, 0xc8, P6 ;  /* 0x000000c80000780c */ /* 0x000fc600037c4270 */
[----:B------:R-:W-:-:S05]  /*8280*/  FFMA R10, R45, R11, R10 ;  /* 0x0000000b2d0a7223 */ /* 0x000fca000000000a */
[----:B------:R-:W-:-:S04]  /*8290*/  F2FP.F16.F32.PACK_AB R10, RZ, R10 ;  /* 0x0000000aff0a723e */ /* 0x000fc800000000ff */
[----:B------:R-:W-:Y:S02]  /*82a0*/  PRMT R13, R10, 0x7610, R13 ;  /* 0x000076100a0d7816 */ /* 0x000fe4000000000d */
[----:B------:R-:W-:-:S03]  /*82b0*/  PRMT R10, R12, 0x7610, R10 ;  /* 0x000076100c0a7816 */ /* 0x000fc6000000000a */
[----:B------:R1:W-:Y:S01]  /*82c0*/  @P5 STG.E.U16 desc[UR12][R18.64], R13 ;  /* 0x0000000d12005986 */ /* 0x0003e2000c10150c */
[----:B------:R-:W-:Y:S05]  /*82d0*/  @!P6 BRA `(.L_x_230) ;  /* 0x00000000000ce947 */ /* 0x000fea0003800000 */
[----:B------:R-:W-:-:S04]  /*82e0*/  IADD3 R12, P5, R8, UR10, RZ ;  /* 0x0000000a080c7c10 */ /* 0x000fc8000ffbe0ff */
[----:B-1----:R-:W-:-:S05]  /*82f0*/  IADD3.X R13, R9, UR4, RZ, P5, !PT ;  /* 0x00000004090d7c10 */ /* 0x002fca000affe4ff */
[----:B------:R3:W5:Y:S04]  /*8300*/  LDG.E.LTC128B.U16 R10, desc[UR12][R12.64] ;  /* 0x0000000c0c0a7981 */ /* 0x000768000c1e1520 */
.L_x_230:
[----:B------:R-:W-:Y:S05]  /*8310*/  BSYNC B0 ;  /* 0x0000000000007941 */ /* 0x000fea0003800000 */
.L_x_229:
[----:B-1-3-5:R-:W-:Y:S01]  /*8320*/  HADD2.F32 R13, -RZ, R10.H0_H0 ;  /* 0x2000000aff0d7230 */ /* 0x02afe20000004100 */
[----:B------:R-:W-:Y:S01]  /*8330*/  IADD3 R12, P5, R6, R101, RZ ;  /* 0x00000065060c7210 */ /* 0x000fe20007fbe0ff */
[----:B------:R-:W-:Y:S01]  /*8340*/  BSSY B0, `(.L_x_231) ;  /* 0x000000b000007945 */ /* 0x000fe20003800000 */
[----:B------:R-:W-:Y:S02]  /*8350*/  ISETP.GT.AND P4, PT, R0, 0xc8, P4 ;  /* 0x000000c80000780c */ /* 0x000fe40002784270 */
[----:B------:R-:W-:-:S04]  /*8360*/  FMUL R13, R13, R14 ;  /* 0x0000000e0d0d7220 */ /* 0x000fc80000400000 */
[----:B------:R-:W-:-:S05]  /*8370*/  FFMA R13, R46, R11, R13 ;  /* 0x0000000b2e0d7223 */ /* 0x000fca000000000d */
[----:B------:R-:W-:Y:S01]  /*8380*/  F2FP.F16.F32.PACK_AB R15, RZ, R13 ;  /* 0x0000000dff0f723e */ /* 0x000fe200000000ff */
[----:B------:R-:W-:-:S05]  /*8390*/  IMAD.X R13, R7, 0x1, R21, P5 ;  /* 0x00000001070d7824 */ /* 0x000fca00028e0615 */
[----:B------:R1:W-:Y:S01]  /*83a0*/  @P6 STG.E.U16 desc[UR12][R12.64], R15 ;  /* 0x0000000f0c006986 */ /* 0x0003e2000c10150c */
[----:B------:R-:W-:Y:S05]  /*83b0*/  @!P4 BRA `(.L_x_232) ;  /* 0x00000000000cc947 */ /* 0x000fea0003800000 */
[----:B-1----:R-:W-:-:S04]  /*83c0*/  IADD3 R12, P5, R8, UR9, RZ ;  /* 0x00000009080c7c10 */ /* 0x002fc8000ffbe0ff */
[----:B------:R-:W-:-:S05]  /*83d0*/  IADD3.X R13, R9, UR4, RZ, P5, !PT ;  /* 0x00000004090d7c10 */ /* 0x000fca000affe4ff */
[----:B------:R3:W5:Y:S04]  /*83e0*/  LDG.E.LTC128B.U16 R10, desc[UR12][R12.64] ;  /* 0x0000000c0c0a7981 */ /* 0x000768000c1e1520 */
.L_x_232:
[----:B------:R-:W-:Y:S05]  /*83f0*/  BSYNC B0 ;  /* 0x0000000000007941 */ /* 0x000fea0003800000 */
.L_x_231:
[----:B-1-3-5:R-:W-:Y:S01]  /*8400*/  HADD2.F32 R13, -RZ, R10.H0_H0 ;  /* 0x2000000aff0d7230 */ /* 0x02afe20000004100 */
[----:B------:R-:W-:Y:S01]  /*8410*/  ISETP.GT.AND P5, PT, R0, 0xc0, P3 ;  /* 0x000000c00000780c */ /* 0x000fe20001fa4270 */
[----:B------:R-:W-:Y:S03]  /*8420*/  BSSY B0, `(.L_x_233) ;  /* 0x000000b000007945 */ /* 0x000fe60003800000 */
[----:B------:R-:W-:-:S04]  /*8430*/  FMUL R12, R13, R14 ;  /* 0x0000000e0d0c7220 */ /* 0x000fc80000400000 */
[----:B------:R-:W-:Y:S01]  /*8440*/  FFMA R47, R47, R11, R12 ;  /* 0x0000000b2f2f7223 */ /* 0x000fe2000000000c */
[----:B------:R-:W-:-:S04]  /*8450*/  IADD3 R12, P6, R6, R103, RZ ;  /* 0x00000067060c7210 */ /* 0x000fc80007fde0ff */
[----:B------:R-:W-:Y:S01]  /*8460*/  F2FP.F16.F32.PACK_AB R47, RZ, R47 ;  /* 0x0000002fff2f723e */ /* 0x000fe200000000ff */
[----:B------:R-:W-:-:S05]  /*8470*/  IMAD.X R13, R7, 0x1, R21, P6 ;  /* 0x00000001070d7824 */ /* 0x000fca00030e0615 */
[----:B------:R1:W-:Y:S01]  /*8480*/  @P4 STG.E.U16 desc[UR12][R12.64], R47 ;  /* 0x0000002f0c004986 */ /* 0x0003e2000c10150c */
[----:B------:R-:W-:Y:S05]  /*8490*/  @!P5 BRA `(.L_x_234) ;  /* 0x00000000000cd947 */ /* 0x000fea0003800000 */
[----:B-1----:R-:W-:-:S04]  /*84a0*/  IADD3 R12, P4, R4, UR8, RZ ;  /* 0x00000008040c7c10 */ /* 0x002fc8000ff9e0ff */
[----:B------:R-:W-:-:S05]  /*84b0*/  IADD3.X R13, R5, UR4, RZ, P4, !PT ;  /* 0x00000004050d7c10 */ /* 0x000fca000a7fe4ff */
[----:B------:R3:W5:Y:S04]  /*84c0*/  LDG.E.LTC128B.U16 R10, desc[UR12][R12.64] ;  /* 0x0000000c0c0a7981 */ /* 0x000768000c1e1520 */
.L_x_234:
[----:B------:R-:W-:Y:S05]  /*84d0*/  BSYNC B0 ;  /* 0x0000000000007941 */ /* 0x000fea0003800000 */
.L_x_233:
        /* <DEDUP_REMOVED lines=13> */
.L_x_236:
[----:B------:R-:W-:Y:S05]  /*85b0*/  BSYNC B0 ;  /* 0x0000000000007941 */ /* 0x000fea0003800000 */
.L_x_235:
        /* <DEDUP_REMOVED lines=13> */
.L_x_238:
[----:B------:R-:W-:Y:S05]  /*8690*/  BSYNC B0 ;  /* 0x0000000000007941 */ /* 0x000fea0003800000 */
.L_x_237:
        /* <DEDUP_REMOVED lines=13> */
.L_x_240:
[----:B------:R-:W-:Y:S05]  /*8770*/  BSYNC B0 ;  /* 0x0000000000007941 */ /* 0x000fea0003800000 */
.L_x_239:
        /* <DEDUP_REMOVED lines=13> */
.L_x_242:
[----:B------:R-:W-:Y:S05]  /*8850*/  BSYNC B0 ;  /* 0x0000000000007941 */ /* 0x000fea0003800000 */
.L_x_241:
[----:B-1-3-5:R-:W-:Y:S01]  /*8860*/  HADD2.F32 R13, -RZ, R10.H0_H0 ;  /* 0x2000000aff0d7230 */ /* 0x02afe20000004100 */
[----:B------:R-:W-:Y:S01]  /*8870*/  IADD3 R12, P4, R2, R109, RZ ;  /* 0x0000006d020c7210 */ /* 0x000fe20007f9e0ff */
[----:B------:R-:W-:Y:S01]  /*8880*/  BSSY B0, `(.L_x_243) ;  /* 0x000000b000007945 */ /* 0x000fe20003800000 */
[----:B------:R-:W-:Y:S02]  /*8890*/  ISETP.GT.AND P2, PT, R0, 0xc0, P0 ;  /* 0x000000c00000780c */ /* 0x000fe40000744270 */
[----:B------:R-:W-:-:S04]  /*88a0*/  FMUL R13, R13, R14 ;  /* 0x0000000e0d0d7220 */ /* 0x000fc80000400000 */
[----:B------:R-:W-:-:S05]  /*88b0*/  FFMA R13, R52, R11, R13 ;  /* 0x0000000b340d7223 */ /* 0x000fca000000000d */
[----:B------:R-:W-:Y:S01]  /*88c0*/  F2FP.F16.F32.PACK_AB R15, RZ, R13 ;  /* 0x0000000dff0f723e */ /* 0x000fe200000000ff */
[----:B------:R-:W-:Y:S01]  /*88d0*/  IMAD.X R13, R3, 0x1, R21, P4 ;  /* 0x00000001030d7824 */ /* 0x000fe200020e0615 */
[----:B--2---:R-:W-:-:S04]  /*88e0*/  IADD3 R4, P4, R4, UR5, RZ ;  /* 0x0000000504047c10 */ /* 0x004fc8000ff9e0ff */
[----:B------:R1:W-:Y:S01]  /*88f0*/  @P3 STG.E.U16 desc[UR12][R12.64], R15 ;  /* 0x0000000f0c003986 */ /* 0x0003e2000c10150c */
[----:B------:R-:W-:Y:S01]  /*8900*/  IADD3.X R5, R5, UR4, RZ, P4, !PT ;  /* 0x0000000405057c10 */ /* 0x000fe2000a7fe4ff */
[----:B------:R-:W-:Y:S07]  /*8910*/  @!P2 BRA `(.L_x_244) ;  /* 0x000000000004a947 */ /* 0x000fee0003800000 */
[----:B------:R2:W5:Y:S02]  /*8920*/  LDG.E.LTC128B.U16 R10, desc[UR12][R4.64] ;  /* 0x0000000c040a7981 */ /* 0x000564000c1e1520 */
.L_x_244:
[----:B------:R-:W-:Y:S05]  /*8930*/  BSYNC B0 ;  /* 0x0000000000007941 */ /* 0x000fea0003800000 */
.L_x_243:
[----:B--2--5:R-:W-:Y:S01]  /*8940*/  HADD2.F32 R5, -RZ, R10.H0_H0 ;  /* 0x2000000aff057230 */ /* 0x024fe20000004100 */
[----:B------:R-:W-:Y:S01]  /*8950*/  IADD3 R2, P3, R2, R111, RZ ;  /* 0x0000006f02027210 */ /* 0x000fe20007f7e0ff */
[----:B------:R-:W-:Y:S01]  /*8960*/  BSSY B0, `(.L_x_245) ;  /* 0x000000b000007945 */ /* 0x000fe20003800000 */
[----:B------:R-:W-:Y:S02]  /*8970*/  ISETP.GT.AND P1, PT, R0, 0xc8, P1 ;  /* 0x000000c80000780c */ /* 0x000fe40000f24270 */
[----:B------:R-:W-:Y:S01]  /*8980*/  FMUL R4, R5, R14 ;  /* 0x0000000e05047220 */ /* 0x000fe20000400000 */
[----:B------:R-:W-:-:S03]  /*8990*/  IMAD.X R3, R3, 0x1, R21, P3 ;  /* 0x0000000103037824 */ /* 0x000fc600018e0615 */
[----:B------:R-:W-:-:S05]  /*89a0*/  FFMA R4, R53, R11, R4 ;  /* 0x0000000b35047223 */ /* 0x000fca0000000004 */
[----:B------:R-:W-:-:S05]  /*89b0*/  F2FP.F16.F32.PACK_AB R4, RZ, R4 ;  /* 0x00000004ff04723e */ /* 0x000fca00000000ff */
[----:B------:R2:W-:Y:S01]  /*89c0*/  @P2 STG.E.U16 desc[UR12][R2.64], R4 ;  /* 0x0000000402002986 */ /* 0x0005e2000c10150c */
[----:B------:R-:W-:Y:S05]  /*89d0*/  @!P1 BRA `(.L_x_246) ;  /* 0x00000000000c9947 */ /* 0x000fea0003800000 */
[----:B--2---:R-:W-:-:S04]  /*89e0*/  IADD3 R2, P2, R8, UR6, RZ ;  /* 0x0000000608027c10 */ /* 0x004fc8000ff5e0ff */
[----:B------:R-:W-:-:S05]  /*89f0*/  IADD3.X R3, R9, UR4, RZ, P2, !PT ;  /* 0x0000000409037c10 */ /* 0x000fca00097fe4ff */
[----:B------:R3:W5:Y:S04]  /*8a00*/  LDG.E.LTC128B.U16 R10, desc[UR12][R2.64] ;  /* 0x0000000c020a7981 */ /* 0x000768000c1e1520 */
.L_x_246:
[----:B------:R-:W-:Y:S05]  /*8a10*/  BSYNC B0 ;  /* 0x0000000000007941 */ /* 0x000fea0003800000 */
.L_x_245:
[----:B--23-5:R-:W-:Y:S01]  /*8a20*/  HADD2.F32 R3, -RZ, R10.H0_H0 ;  /* 0x2000000aff037230 */ /* 0x02cfe20000004100 */
[----:B------:R-:W-:Y:S01]  /*8a30*/  IADD3 R2, P2, R6, R109, RZ ;  /* 0x0000006d06027210 */ /* 0x000fe20007f5e0ff */
[----:B------:R-:W-:Y:S01]  /*8a40*/  BSSY B0, `(.L_x_247) ;  /* 0x000000c000007945 */ /* 0x000fe20003800000 */
[----:B------:R-:W-:Y:S02]  /*8a50*/  ISETP.GT.AND P0, PT, R0, 0xc8, P0 ;  /* 0x000000c80000780c */ /* 0x000fe40000704270 */
[----:B------:R-:W-:-:S04]  /*8a60*/  FMUL R3, R3, R14 ;  /* 0x0000000e03037220 */ /* 0x000fc80000400000 */
[----:B------:R-:W-:-:S05]  /*8a70*/  FFMA R3, R54, R11, R3 ;  /* 0x0000000b36037223 */ /* 0x000fca0000000003 */
[----:B------:R-:W-:Y:S01]  /*8a80*/  F2FP.F16.F32.PACK_AB R5, RZ, R3 ;  /* 0x00000003ff05723e */ /* 0x000fe200000000ff */
[----:B------:R-:W-:Y:S01]  /*8a90*/  IMAD.X R3, R7, 0x1, R21, P2 ;  /* 0x0000000107037824 */ /* 0x000fe200010e0615 */
[----:B------:R-:W-:Y:S02]  /*8aa0*/  IADD3 R4, P2, R8, UR5, RZ ;  /* 0x0000000508047c10 */ /* 0x000fe4000ff5e0ff */
[----:B------:R-:W-:Y:S02]  /*8ab0*/  PRMT R0, R5, 0x7610, R0 ;  /* 0x0000761005007816 */ /* 0x000fe40000000000 */
[----:B------:R-:W-:-:S03]  /*8ac0*/  IADD3.X R5, R9, UR4, RZ, P2, !PT ;  /* 0x0000000409057c10 */ /* 0x000fc600097fe4ff */
[----:B------:R2:W-:Y:S01]  /*8ad0*/  @P1 STG.E.U16 desc[UR12][R2.64], R0 ;  /* 0x0000000002001986 */ /* 0x0005e2000c10150c */
[----:B------:R-:W-:Y:S05]  /*8ae0*/  @!P0 BRA `(.L_x_248) ;  /* 0x0000000000048947 */ /* 0x000fea0003800000 */
[----:B------:R3:W5:Y:S02]  /*8af0*/  LDG.E.LTC128B.U16 R10, desc[UR12][R4.64] ;  /* 0x0000000c040a7981 */ /* 0x000764000c1e1520 */
.L_x_248:
[----:B------:R-:W-:Y:S05]  /*8b00*/  BSYNC B0 ;  /* 0x0000000000007941 */ /* 0x000fea0003800000 */
.L_x_247:
[----:B--2--5:R-:W-:Y:S01]  /*8b10*/  HADD2.F32 R3, -RZ, R10.H0_H0 ;  /* 0x2000000aff037230 */ /* 0x024fe20000004100 */
[----:B------:R-:W-:-:S04]  /*8b20*/  IADD3 R2, P1, R6, R111, RZ ;  /* 0x0000006f06027210 */ /* 0x000fc80007f3e0ff */
[----:B------:R-:W-:-:S04]  /*8b30*/  FMUL R14, R3, R14 ;  /* 0x0000000e030e7220 */ /* 0x000fc80000400000 */
[----:B------:R-:W-:Y:S01]  /*8b40*/  FFMA R14, R55, R11, R14 ;  /* 0x0000000b370e7223 */ /* 0x000fe2000000000e */
[----:B------:R-:W-:Y:S06]  /*8b50*/  @!P0 EXIT ;  /* 0x000000000000894d */ /* 0x000fec0003800000 */
[----:B------:R-:W-:Y:S01]  /*8b60*/  F2FP.F16.F32.PACK_AB R14, RZ, R14 ;  /* 0x0000000eff0e723e */ /* 0x000fe200000000ff */
[----:B------:R-:W-:-:S05]  /*8b70*/  IMAD.X R3, R7, 0x1, R21, P1 ;  /* 0x0000000107037824 */ /* 0x000fca00008e0615 */
[----:B------:R-:W-:Y:S01]  /*8b80*/  STG.E.U16 desc[UR12][R2.64], R14 ;  /* 0x0000000e02007986 */ /* 0x000fe2000c10150c */
[----:B------:R-:W-:Y:S05]  /*8b90*/  EXIT ;  /* 0x000000000000794d */ /* 0x000fea0003800000 */
.L_x_28:
[----:B------:R-:W-:Y:S01]  /*8ba0*/  ULDC.64 UR4, c[0x0][0x650] ;  /* 0x0001940000047ab9 */ /* 0x000fe20000000a00 */
[-C--:B------:R-:W-:Y:S01]  /*8bb0*/  FMUL R120, R120, R11.reuse ;  /* 0x0000000b78787220 */ /* 0x080fe20000400000 */
[----:B------:R-:W-:Y:S01]  /*8bc0*/  LEA R2, P1, R18, UR4, 0x1 ;  /* 0x0000000412027c11 */ /* 0x000fe2000f8208ff */
[-C--:B------:R-:W-:Y:S01]  /*8bd0*/  FMUL R121, R121, R11.reuse ;  /* 0x0000000b79797220 */ /* 0x080fe20000400000 */
[----:B------:R-:W-:Y:S01]  /*8be0*/  ISETP.GT.AND P4, PT, R10, 0x1, PT ;  /* 0x000000010a00780c */ /* 0x000fe20003f84270 */
[-C--:B------:R-:W-:Y:S01]  /*8bf0*/  FMUL R122, R122, R11.reuse ;  /* 0x0000000b7a7a7220 */ /* 0x080fe20000400000 */
[----:B------:R-:W-:Y:S01]  /*8c00*/  F2FP.F16.F32.PACK_AB R120, RZ, R120 ;  /* 0x00000078ff78723e */ /* 0x000fe200000000ff */
[-C--:B------:R-:W-:Y:S01]  /*8c10*/  FMUL R123, R123, R11.reuse ;  /* 0x0000000b7b7b7220 */ /* 0x080fe20000400000 */
[----:B------:R-:W-:Y:S01]  /*8c20*/  LEA.HI.X R3, R18, UR5, R21, 0x1, P1 ;  /* 0x0000000512037c11 */ /* 0x000fe200088f0c15 */
[-C--:B------:R-:W-:Y:S01]  /*8c30*/  FMUL R124, R124, R11.reuse ;  /* 0x0000000b7c7c7220 */ /* 0x080fe20000400000 */
[----:B------:R-:W-:Y:S01]  /*8c40*/  ISETP.GT.AND P2, PT, R10, RZ, PT ;  /* 0x000000ff0a00720c */ /* 0x000fe20003f44270 */
[-C--:B------:R-:W-:Y:S01]  /*8c50*/  FMUL R125, R125, R11.reuse ;  /* 0x0000000b7d7d7220 */ /* 0x080fe20000400000 */
[C---:B------:R-:W-:Y:S01]  /*8c60*/  ISETP.GT.AND P1, PT, R0.reuse, RZ, P4 ;  /* 0x000000ff0000720c */ /* 0x040fe20002724270 */
[----:B------:R-:W-:Y:S01]  /*8c70*/  @P0 STG.E.U16 desc[UR12][R2.64], R120 ;  /* 0x0000007802000986 */ /* 0x000fe2000c10150c */
[----:B------:R-:W-:Y:S01]  /*8c80*/  ISETP.GT.AND P2, PT, R0, 0x8, P2 ;  /* 0x000000080000780c */ /* 0x000fe20001744270 */
[-C--:B------:R-:W-:Y:S01]  /*8c90*/  FMUL R126, R126, R11.reuse ;  /* 0x0000000b7e7e7220 */ /* 0x080fe20000400000 */
[----:B------:R-:W-:Y:S01]  /*8ca0*/  ISETP.GT.AND P0, PT, R0, 0x8, P4 ;  /* 0x000000080000780c */ /* 0x000fe20002704270 */
[-C--:B------:R-:W-:Y:S01]  /*8cb0*/  FMUL R127, R127, R11.reuse ;  /* 0x0000000b7f7f7220 */ /* 0x080fe20000400000 */
[----:B------:R-:W-:Y:S01]  /*8cc0*/  SHF.L.U64.HI R15, R16, 0x1, R15 ;  /* 0x00000001100f7819 */ /* 0x000fe2000001020f */
[-C--:B------:R-:W-:Y:S01]  /*8cd0*/  FMUL R128, R128, R11.reuse ;  /* 0x0000000b80807220 */ /* 0x080fe20000400000 */
[----:B------:R-:W-:Y:S01]  /*8ce0*/  LEA R4, P3, R16, R2, 0x1 ;  /* 0x0000000210047211 */ /* 0x000fe200078608ff */
[----:B------:R-:W-:Y:S01]  /*8cf0*/  FMUL R129, R129, R11 ;  /* 0x0000000b81817220 */ /* 0x000fe20000400000 */
[----:B------:R-:W-:Y:S01]  /*8d00*/  F2FP.F16.F32.PACK_AB R121, RZ, R121 ;  /* 0x00000079ff79723e */ /* 0x000fe200000000ff */
[----:B------:R-:W-:Y:S01]  /*8d10*/  FMUL R130, R130, R11 ;  /* 0x0000000b82827220 */ /* 0x000fe20000400000 */
[----:B------:R-:W-:Y:S01]  /*8d20*/  F2FP.F16.F32.PACK_AB R122, RZ, R122 ;  /* 0x0000007aff7a723e */ /* 0x000fe200000000ff */
[----:B------:R-:W-:Y:S01]  /*8d30*/  IMAD.X R5, R15, 0x1, R3, P3 ;  /* 0x000000010f057824 */ /* 0x000fe200018e0603 */
[----:B------:R-:W-:Y:S01]  /*8d40*/  F2FP.F16.F32.PACK_AB R123, RZ, R123 ;  /* 0x0000007bff7b723e */ /* 0x000fe200000000ff */
[----:B------:R-:W-:Y:S01]  /*8d50*/  @P1 STG.E.U16 desc[UR12][R2.64+0x2], R121 ;  /* 0x0000027902001986 */ /* 0x000fe2000c10150c */
[C---:B------:R-:W-:Y:S01]  /*8d60*/  ISETP.GT.AND P5, PT, R10.reuse, 0x8, PT ;  /* 0x000000080a00780c */ /* 0x040fe20003fa4270 */
[-C--:B------:R-:W-:Y:S01]  /*8d70*/  FMUL R131, R131, R11.reuse ;  /* 0x0000000b83837220 */ /* 0x080fe20000400000 */
[----:B------:R-:W-:Y:S01]  /*8d80*/  ISETP.GT.AND P4, PT, R10, 0x9, PT ;  /* 0x000000090a00780c */ /* 0x000fe20003f84270 */
[----:B------:R-:W-:Y:S01]  /*8d90*/  @P2 STG.E.U16 desc[UR12][R4.64], R122 ;  /* 0x0000007a04002986 */ /* 0x000fe2000c10150c */
[----:B------:R-:W-:Y:S01]  /*8da0*/  ISETP.GT.AND P1, PT, R0, RZ, P5 ;  /* 0x000000ff0000720c */ /* 0x000fe20002f24270 */
[----:B------:R-:W-:Y:S01]  /*8db0*/  IMAD.SHL.U32 R9, R12, 0x80, RZ ;  /* 0x000000800c097824 */ /* 0x000fe200078e00ff */
[C---:B------:R-:W-:Y:S01]  /*8dc0*/  ISETP.GT.AND P2, PT, R0.reuse, RZ, P4 ;  /* 0x000000ff0000720c */ /* 0x040fe20002744270 */
[----:B------:R-:W-:Y:S01]  /*8dd0*/  @P0 STG.E.U16 desc[UR12][R4.64+0x2], R123 ;  /* 0x0000027b04000986 */ /* 0x000fe2000c10150c */
[----:B------:R-:W-:Y:S01]  /*8de0*/  ISETP.GT.AND P0, PT, R0, 0x8, P5 ;  /* 0x000000080000780c */ /* 0x000fe20002f04270 */
[-C--:B------:R-:W-:Y:S01]  /*8df0*/  FMUL R132, R132, R11.reuse ;  /* 0x0000000b84847220 */ /* 0x080fe20000400000 */
[----:B------:R-:W-:Y:S01]  /*8e00*/  F2FP.F16.F32.PACK_AB R124, RZ, R124 ;  /* 0x0000007cff7c723e */ /* 0x000fe200000000ff */
[----:B------:R-:W-:Y:S01]  /*8e10*/  FMUL R133, R133, R11 ;  /* 0x0000000b85857220 */ /* 0x000fe20000400000 */
[----:B------:R-:W-:Y:S01]  /*8e20*/  F2FP.F16.F32.PACK_AB R125, RZ, R125 ;  /* 0x0000007dff7d723e */ /* 0x000fe200000000ff */
[-C--:B------:R-:W-:Y:S01]  /*8e30*/  FMUL R134, R134, R11.reuse ;  /* 0x0000000b86867220 */ /* 0x080fe20000400000 */
[----:B------:R-:W-:Y:S01]  /*8e40*/  F2FP.F16.F32.PACK_AB R126, RZ, R126 ;  /* 0x0000007eff7e723e */ /* 0x000fe200000000ff */
[-C--:B------:R-:W-:Y:S01]  /*8e50*/  FMUL R135, R135, R11.reuse ;  /* 0x0000000b87877220 */ /* 0x080fe20000400000 */
[----:B------:R-:W-:Y:S01]  /*8e60*/  ISETP.GT.AND P3, PT, R10, 0x10, PT ;  /* 0x000000100a00780c */ /* 0x000fe20003f64270 */
[----:B------:R-:W-:Y:S01]  /*8e70*/  @P1 STG.E.U16 desc[UR12][R2.64+0x10], R124 ;  /* 0x0000107c02001986 */ /* 0x000fe2000c10150c */
[----:B------:R-:W-:Y:S01]  /*8e80*/  ISETP.GT.AND P1, PT, R0, 0x8, P4 ;  /* 0x000000080000780c */ /* 0x000fe20002724270 */
[----:B------:R-:W-:Y:S01]  /*8e90*/  FMUL R136, R136, R11 ;  /* 0x0000000b88887220 */ /* 0x000fe20000400000 */
[----:B------:R-:W-:Y:S01]  /*8ea0*/  F2FP.F16.F32.PACK_AB R127, RZ, R127 ;  /* 0x0000007fff7f723e */ /* 0x000fe200000000ff */
[----:B------:R-:W-:Y:S01]  /*8eb0*/  @P2 STG.E.U16 desc[UR12][R2.64+0x12], R125 ;  /* 0x0000127d02002986 */ /* 0x000fe2000c10150c */
[----:B------:R-:W-:Y:S01]  /*8ec0*/  F2FP.F16.F32.PACK_AB R128, RZ, R128 ;  /* 0x00000080ff80723e */ /* 0x000fe200000000ff */
[-C--:B------:R-:W-:Y:S01]  /*8ed0*/  FMUL R137, R137, R11.reuse ;  /* 0x0000000b89897220 */ /* 0x080fe20000400000 */
[----:B------:R-:W-:Y:S01]  /*8ee0*/  ISETP.GT.AND P2, PT, R10, 0x11, PT ;  /* 0x000000110a00780c */ /* 0x000fe20003f44270 */
[----:B------:R-:W-:Y:S01]  /*8ef0*/  @P0 STG.E.U16 desc[UR12][R4.64+0x10], R126 ;  /* 0x0000107e04000986 */ /* 0x000fe2000c10150c */
[----:B------:R-:W-:Y:S01]  /*8f00*/  ISETP.GT.AND P0, PT, R0, RZ, P3 ;  /* 0x000000ff0000720c */ /* 0x000fe20001f04270 */
[----:B------:R-:W-:Y:S01]  /*8f10*/  FMUL R138, R138, R11 ;  /* 0x0000000b8a8a7220 */ /* 0x000fe20000400000 */
[----:B------:R-:W-:Y:S01]  /*8f20*/  F2FP.F16.F32.PACK_AB R129, RZ, R129 ;  /* 0x00000081ff81723e */ /* 0x000fe200000000ff */
[----:B------:R-:W-:Y:S01]  /*8f30*/  FMUL R139, R139, R11 ;  /* 0x0000000b8b8b7220 */ /* 0x000fe20000400000 */
[----:B------:R-:W-:Y:S01]  /*8f40*/  F2FP.F16.F32.PACK_AB R130, RZ, R130 ;  /* 0x00000082ff82723e */ /* 0x000fe200000000ff */
[----:B------:R-:W-:Y:S01]  /*8f50*/  @P1 STG.E.U16 desc[UR12][R4.64+0x12], R127 ;  /* 0x0000127f04001986 */ /* 0x000fe2000c10150c */
[----:B------:R-:W-:Y:S01]  /*8f60*/  F2FP.F16.F32.PACK_AB R131, RZ, R131 ;  /* 0x00000083ff83723e */ /* 0x000fe200000000ff */
[-C--:B------:R-:W-:Y:S01]  /*8f70*/  FMUL R140, R140, R11.reuse ;  /* 0x0000000b8c8c7220 */ /* 0x080fe20000400000 */
[----:B------:R-:W-:Y:S01]  /*8f80*/  SHF.L.U64.HI R13, R12, 0x7, R13 ;  /* 0x000000070c0d7819 */ /* 0x000fe2000001020d */
[-C--:B------:R-:W-:Y:S01]  /*8f90*/  FMUL R141, R141, R11.reuse ;  /* 0x0000000b8d8d7220 */ /* 0x080fe20000400000 */
[----:B------:R-:W-:Y:S01]  /*8fa0*/  LOP3.LUT R15, R9, 0x2, RZ, 0xfc, !PT ;  /* 0x00000002090f7812 */ /* 0x000fe200078efcff */
[-C--:B------:R-:W-:Y:S01]  /*8fb0*/  FMUL R142, R142, R11.reuse ;  /* 0x0000000b8e8e7220 */ /* 0x080fe20000400000 */
[----:B------:R-:W-:Y:S01]  /*8fc0*/  F2FP.F16.F32.PACK_AB R132, RZ, R132 ;  /* 0x00000084ff84723e */ /* 0x000fe200000000ff */
[----:B------:R0:W-:Y:S01]  /*8fd0*/  @P0 STG.E.U16 desc[UR12][R2.64+0x20], R128 ;  /* 0x0000208002000986 */ /* 0x0001e2000c10150c */
[----:B------:R-:W-:Y:S01]  /*8fe0*/  ISETP.GT.AND P0, PT, R0, RZ, P2 ;  /* 0x000000ff0000720c */ /* 0x000fe20001704270 */
[-C--:B------:R-:W-:Y:S01]  /*8ff0*/  FMUL R143, R143, R11.reuse ;  /* 0x0000000b8f8f7220 */ /* 0x080fe20000400000 */
[----:B------:R-:W-:Y:S01]  /*9000*/  ISETP.GT.AND P1, PT, R10, 0x19, PT ;  /* 0x000000190a00780c */ /* 0x000fe20003f24270 */
[----:B------:R-:W-:Y:S01]  /*9010*/  FMUL R144, R144, R11 ;  /* 0x0000000b90907220 */ /* 0x000fe20000400000 */
[----:B------:R-:W-:Y:S01]  /*9020*/  F2FP.F16.F32.PACK_AB R133, RZ, R133 ;  /* 0x00000085ff85723e */ /* 0x000fe200000000ff */
[-C--:B------:R-:W-:Y:S01]  /*9030*/  FMUL R145, R145, R11.reuse ;  /* 0x0000000b91917220 */ /* 0x080fe20000400000 */
[----:B------:R-:W-:Y:S01]  /*9040*/  F2FP.F16.F32.PACK_AB R134, RZ, R134 ;  /* 0x00000086ff86723e */ /* 0x000fe200000000ff */
[----:B------:R-:W-:Y:S01]  /*9050*/  FMUL R146, R146, R11 ;  /* 0x0000000b92927220 */ /* 0x000fe20000400000 */
[----:B------:R-:W-:Y:S01]  /*9060*/  F2FP.F16.F32.PACK_AB R135, RZ, R135 ;  /* 0x00000087ff87723e */ /* 0x000fe200000000ff */
[-C--:B------:R-:W-:Y:S01]  /*9070*/  FMUL R147, R147, R11.reuse ;  /* 0x0000000b93937220 */ /* 0x080fe20000400000 */
[----:B------:R-:W-:Y:S01]  /*9080*/  F2FP.F16.F32.PACK_AB R136, RZ, R136 ;  /* 0x00000088ff88723e */ /* 0x000fe200000000ff */
[----:B------:R-:W-:Y:S01]  /*9090*/  FMUL R148, R148, R11 ;  /* 0x0000000b94947220 */ /* 0x000fe20000400000 */
[----:B------:R-:W-:Y:S01]  /*90a0*/  F2FP.F16.F32.PACK_AB R137, RZ, R137 ;  /* 0x00000089ff89723e */ /* 0x000fe200000000ff */
[----:B------:R1:W-:Y:S01]  /*90b0*/  @P0 STG.E.U16 desc[UR12][R2.64+0x22], R129 ;  /* 0x0000228102000986 */ /* 0x0003e2000c10150c */
[----:B------:R-:W-:Y:S01]  /*90c0*/  ISETP.GT.AND P0, PT, R0, 0x8, P3 ;  /* 0x000000080000780c */ /* 0x000fe20001f04270 */
[-C--:B------:R-:W-:Y:S01]  /*90d0*/  FMUL R149, R149, R11.reuse ;  /* 0x0000000b95957220 */ /* 0x080fe20000400000 */
[----:B------:R-:W-:Y:S01]  /*90e0*/  F2FP.F16.F32.PACK_AB R138, RZ, R138 ;  /* 0x0000008aff8a723e */ /* 0x000fe200000000ff */
[----:B------:R-:W-:Y:S01]  /*90f0*/  FMUL R150, R150, R11 ;  /* 0x0000000b96967220 */ /* 0x000fe20000400000 */
[----:B------:R-:W-:Y:S01]  /*9100*/  F2FP.F16.F32.PACK_AB R139, RZ, R139 ;  /* 0x0000008bff8b723e */ /* 0x000fe200000000ff */
[-C--:B------:R-:W-:Y:S01]  /*9110*/  FMUL R151, R151, R11.reuse ;  /* 0x0000000b97977220 */ /* 0x080fe20000400000 */
[----:B------:R-:W-:Y:S01]  /*9120*/  ISETP.GT.AND P5, PT, R10, 0x28, PT ;  /* 0x000000280a00780c */ /* 0x000fe20003fa4270 */
[-C--:B------:R-:W-:Y:S01]  /*9130*/  FMUL R88, R88, R11.reuse ;  /* 0x0000000b58587220 */ /* 0x080fe20000400000 */
[----:B------:R-:W-:Y:S01]  /*9140*/  F2FP.F16.F32.PACK_AB R140, RZ, R140 ;  /* 0x0000008cff8c723e */ /* 0x000fe200000000ff */
[-C--:B------:R-:W-:Y:S01]  /*9150*/  FMUL R89, R89, R11.reuse ;  /* 0x0000000b59597220 */ /* 0x080fe20000400000 */
[----:B------:R-:W-:Y:S01]  /*9160*/  ISETP.GT.AND P4, PT, R10, 0x29, PT ;  /* 0x000000290a00780c */ /* 0x000fe20003f84270 */
[----:B------:R-:W-:Y:S01]  /*9170*/  FMUL R90, R90, R11 ;  /* 0x0000000b5a5a7220 */ /* 0x000fe20000400000 */
[----:B------:R-:W-:Y:S01]  /*9180*/  F2FP.F16.F32.PACK_AB R141, RZ, R141 ;  /* 0x0000008dff8d723e */ /* 0x000fe200000000ff */
[----:B------:R-:W-:Y:S01]  /*9190*/  @P0 STG.E.U16 desc[UR12][R4.64+0x20], R130 ;  /* 0x0000208204000986 */ /* 0x000fe2000c10150c */
[----:B------:R-:W-:Y:S01]  /*91a0*/  ISETP.GT.AND P0, PT, R0, 0x8, P2 ;  /* 0x000000080000780c */ /* 0x000fe20001704270 */
[-C--:B------:R-:W-:Y:S01]  /*91b0*/  FMUL R91, R91, R11.reuse ;  /* 0x0000000b5b5b7220 */ /* 0x080fe20000400000 */
[----:B------:R-:W-:Y:S01]  /*91c0*/  ISETP.GT.AND P2, PT, R10, 0x18, PT ;  /* 0x000000180a00780c */ /* 0x000fe20003f44270 */
        /* <DEDUP_REMOVED lines=8> */
[----:B------:R-:W-:Y:S01]  /*9250*/  FMUL R96, R96, R11 ;  /* 0x0000000b60607220 */ /* 0x000fe20000400000 */
[----:B------:R-:W-:Y:S01]  /*9260*/  F2FP.F16.F32.PACK_AB R145, RZ, R145 ;  /* 0x00000091ff91723e */ /* 0x000fe200000000ff */
[----:B------:R-:W-:Y:S01]  /*9270*/  @P0 STG.E.U16 desc[UR12][R4.64+0x22], R131 ;  /* 0x0000228304000986 */ /* 0x000fe2000c10150c */
[----:B------:R-:W-:Y:S01]  /*9280*/  IADD3 R6, P0, R9, R2, RZ ;  /* 0x0000000209067210 */ /* 0x000fe20007f1e0ff */
[-C--:B------:R-:W-:Y:S01]  /*9290*/  FMUL R97, R97, R11.reuse ;  /* 0x0000000b61617220 */ /* 0x080fe20000400000 */
[----:B------:R-:W-:Y:S01]  /*92a0*/  F2FP.F16.F32.PACK_AB R146, RZ, R146 ;  /* 0x00000092ff92723e */ /* 0x000fe200000000ff */
[----:B------:R-:W-:Y:S01]  /*92b0*/  FMUL R98, R98, R11 ;  /* 0x0000000b62627220 */ /* 0x000fe20000400000 */
[----:B------:R-:W-:Y:S01]  /*92c0*/  F2FP.F16.F32.PACK_AB R147, RZ, R147 ;  /* 0x00000093ff93723e */ /* 0x000fe200000000ff */
[--C-:B------:R-:W-:Y:S01]  /*92d0*/  IMAD.X R7, R13, 0x1, R3.reuse, P0 ;  /* 0x000000010d077824 */ /* 0x100fe200000e0603 */
[----:B------:R-:W-:Y:S01]  /*92e0*/  IADD3 R18, P0, R15, R2, RZ ;  /* 0x000000020f127210 */ /* 0x000fe20007f1e0ff */
[-C--:B------:R-:W-:Y:S01]  /*92f0*/  FMUL R99, R99, R11.reuse ;  /* 0x0000000b63637220 */ /* 0x080fe20000400000 */
[----:B------:R-:W-:Y:S01]  /*9300*/  F2FP.F16.F32.PACK_AB R148, RZ, R148 ;  /* 0x00000094ff94723e */ /* 0x000fe200000000ff */
[----:B------:R-:W-:Y:S01]  /*9310*/  FMUL R100, R100, R11 ;  /* 0x0000000b64647220 */ /* 0x000fe20000400000 */
[----:B------:R-:W-:Y:S01]  /*9320*/  F2FP.F16.F32.PACK_AB R149, RZ, R149 ;  /* 0x00000095ff95723e */ /* 0x000fe200000000ff */
[----:B------:R-:W-:Y:S01]  /*9330*/  IMAD.X R19, R13, 0x1, R3, P0 ;  /* 0x000000010d137824 */ /* 0x000fe200000e0603 */
[----:B------:R-:W-:Y:S01]  /*9340*/  ISETP.GT.AND P0, PT, R0, RZ, P2 ;  /* 0x000000ff0000720c */ /* 0x000fe20001704270 */
[-C--:B------:R-:W-:Y:S01]  /*9350*/  FMUL R101, R101, R11.reuse ;  /* 0x0000000b65657220 */ /* 0x080fe20000400000 */
[----:B------:R-:W-:Y:S01]  /*9360*/  F2FP.F16.F32.PACK_AB R150, RZ, R150 ;  /* 0x00000096ff96723e */ /* 0x000fe200000000ff */
[----:B------:R-:W-:Y:S01]  /*9370*/  FMUL R102, R102, R11 ;  /* 0x0000000b66667220 */ /* 0x000fe20000400000 */
[----:B------:R-:W-:Y:S01]  /*9380*/  F2FP.F16.F32.PACK_AB R151, RZ, R151 ;  /* 0x00000097ff97723e */ /* 0x000fe200000000ff */
[-C--:B------:R-:W-:Y:S01]  /*9390*/  FMUL R103, R103, R11.reuse ;  /* 0x0000000b67677220 */ /* 0x080fe20000400000 */
[----:B------:R-:W-:Y:S01]  /*93a0*/  LOP3.LUT R21, R9, 0x10, RZ, 0xfc, !PT ;  /* 0x0000001009157812 */ /* 0x000fe200078efcff */
[-C--:B------:R-:W-:Y:S01]  /*93b0*/  FMUL R104, R104, R11.reuse ;  /* 0x0000000b68687220 */ /* 0x080fe20000400000 */
[----:B------:R-:W-:Y:S01]  /*93c0*/  F2FP.F16.F32.PACK_AB R88, RZ, R88 ;  /* 0x00000058ff58723e */ /* 0x000fe200000000ff */
[-C--:B------:R-:W-:Y:S01]  /*93d0*/  FMUL R105, R105, R11.reuse ;  /* 0x0000000b69697220 */ /* 0x080fe20000400000 */
[----:B------:R-:W-:Y:S01]  /*93e0*/  LOP3.LUT R23, R9, 0x12, RZ, 0xfc, !PT ;  /* 0x0000001209177812 */ /* 0x000fe200078efcff */
[----:B------:R-:W-:Y:S01]  /*93f0*/  FMUL R106, R106, R11 ;  /* 0x0000000b6a6a7220 */ /* 0x000fe20000400000 */
[----:B------:R-:W-:Y:S01]  /*9400*/  F2FP.F16.F32.PACK_AB R89, RZ, R89 ;  /* 0x00000059ff59723e */ /* 0x000fe200000000ff */
[----:B------:R-:W-:Y:S01]  /*9410*/  @P0 STG.E.U16 desc[UR12][R2.64+0x30], R132 ;  /* 0x0000308402000986 */ /* 0x000fe2000c10150c */
[----:B------:R-:W-:Y:S01]  /*9420*/  ISETP.GT.AND P0, PT, R0, RZ, P1 ;  /* 0x000000ff0000720c */ /* 0x000fe20000f04270 */
        /* <DEDUP_REMOVED lines=8> */
[-C--:B------:R-:W-:Y:S01]  /*94b0*/  FMUL R111, R111, R11.reuse ;  /* 0x0000000b6f6f7220 */ /* 0x080fe20000400000 */
[----:B------:R-:W-:Y:S01]  /*94c0*/  PRMT R8, R92, 0x7610, R8 ;  /* 0x000076105c087816 */ /* 0x000fe20000000008 */
[-C--:B------:R-:W-:Y:S01]  /*94d0*/  FMUL R112, R112, R11.reuse ;  /* 0x0000000b70707220 */ /* 0x080fe20000400000 */
[----:B------:R-:W-:Y:S01]  /*94e0*/  F2FP.F16.F32.PACK_AB R94, RZ, R94 ;  /* 0x0000005eff5e723e */ /* 0x000fe200000000ff */
[----:B------:R-:W-:Y:S01]  /*94f0*/  @P0 STG.E.U16 desc[UR12][R2.64+0x32], R133 ;  /* 0x0000328502000986 */ /* 0x000fe2000c10150c */
[----:B------:R-:W-:Y:S01]  /*9500*/  ISETP.GT.AND P0, PT, R0, 0x8, P2 ;  /* 0x000000080000780c */ /* 0x000fe20001704270 */
        /* <DEDUP_REMOVED lines=26> */
[----:B------:R-:W-:Y:S01]  /*96b0*/  @P0 STG.E.U16 desc[UR12][R4.64+0x32], R135 ;  /* 0x0000328704000986 */ /* 0x000fe2000c10150c */
[----:B------:R-:W-:Y:S01]  /*96c0*/  ISETP.GT.AND P0, PT, R0, RZ, P2 ;  /* 0x000000ff0000720c */ /* 0x000fe20001704270 */
        /* <DEDUP_REMOVED lines=135> */
[----:B------:R-:W-:-:S02]  /*9f40*/  F2FP.F16.F32.PACK_AB R33, RZ, R33 ;  /* 0x00000021ff21723e */ /* 0x000fc400000000ff */
[----:B------:R-:W-:Y:S01]  /*9f50*/  F2FP.F16.F32.PACK_AB R34, RZ, R34 ;  /* 0x00000022ff22723e */ /* 0x000fe200000000ff */
[----:B------:R-:W-:Y:S01]  /*9f60*/  @P0 STG.E.U16 desc[UR12][R2.64+0x62], R145 ;  /* 0x0000629102000986 */ /* 0x000fe2000c10150c */
[----:B------:R-:W-:Y:S02]  /*9f70*/  ISETP.GT.AND P0, PT, R0, 0x8, P3 ;  /* 0x000000080000780c */ /* 0x000fe40001f04270 */
[----:B------:R-:W-:Y:S02]  /*9f80*/  F2FP.F16.F32.PACK_AB R35, RZ, R35 ;  /* 0x00000023ff23723e */ /* 0x000fe400000000ff */
[----:B------:R-:W-:Y:S02]  /*9f90*/  F2FP.F16.F32.PACK_AB R36, RZ, R36 ;  /* 0x00000024ff24723e */ /* 0x000fe400000000ff */
[----:B------:R-:W-:Y:S02]  /*9fa0*/  F2FP.F16.F32.PACK_AB R37, RZ, R37 ;  /* 0x00000025ff25723e */ /* 0x000fe400000000ff */
[----:B------:R-:W-:-:S02]  /*9fb0*/  F2FP.F16.F32.PACK_AB R38, RZ, R38 ;  /* 0x00000026ff26723e */ /* 0x000fc400000000ff */
[----:B------:R-:W-:Y:S02]  /*9fc0*/  F2FP.F16.F32.PACK_AB R39, RZ, R39 ;  /* 0x00000027ff27723e */ /* 0x000fe400000000ff */
[----:B------:R-:W-:Y:S01]  /*9fd0*/  F2FP.F16.F32.PACK_AB R40, RZ, R40 ;  /* 0x00000028ff28723e */ /* 0x000fe200000000ff */
[----:B------:R-:W-:Y:S01]  /*9fe0*/  @P0 STG.E.U16 desc[UR12][R4.64+0x60], R146 ;  /* 0x0000609204000986 */ /* 0x000fe2000c10150c */
[----:B------:R-:W-:Y:S02]  /*9ff0*/  ISETP.GT.AND P0, PT, R0, 0x8, P1 ;  /* 0x000000080000780c */ /* 0x000fe40000f04270 */
[----:B------:R-:W-:Y:S02]  /*a000*/  F2FP.F16.F32.PACK_AB R41, RZ, R41 ;  /* 0x00000029ff29723e */ /* 0x000fe400000000ff */
[----:B------:R-:W-:Y:S02]  /*a010*/  F2FP.F16.F32.PACK_AB R42, RZ, R42 ;  /* 0x0000002aff2a723e */ /* 0x000fe400000000ff */
[----:B------:R-:W-:-:S02]  /*a020*/  F2FP.F16.F32.PACK_AB R43, RZ, R43 ;  /* 0x0000002bff2b723e */ /* 0x000fc400000000ff */
[----:B------:R-:W-:Y:S02]  /*a030*/  F2FP.F16.F32.PACK_AB R44, RZ, R44 ;  /* 0x0000002cff2c723e */ /* 0x000fe400000000ff */
[----:B------:R-:W-:Y:S02]  /*a040*/  F2FP.F16.F32.PACK_AB R45, RZ, R45 ;  /* 0x0000002dff2d723e */ /* 0x000fe400000000ff */
[----:B------:R-:W-:Y:S01]  /*a050*/  F2FP.F16.F32.PACK_AB R46, RZ, R46 ;  /* 0x0000002eff2e723e */ /* 0x000fe200000000ff */
[----:B------:R-:W-:Y:S01]  /*a060*/  @P0 STG.E.U16 desc[UR12][R4.64+0x62], R147 ;  /* 0x0000629304000986 */ /* 0x000fe2000c10150c */
[----:B------:R-:W-:Y:S02]  /*a070*/  ISETP.GT.AND P0, PT, R0, RZ, P2 ;  /* 0x000000ff0000720c */ /* 0x000fe40001704270 */
[----:B------:R-:W-:Y:S02]  /*a080*/  F2FP.F16.F32.PACK_AB R47, RZ, R47 ;  /* 0x0000002fff2f723e */ /* 0x000fe400000000ff */
[----:B------:R-:W-:-:S02]  /*a090*/  F2FP.F16.F32.PACK_AB R48, RZ, R48 ;  /* 0x00000030ff30723e */ /* 0x000fc400000000ff */
[----:B------:R-:W-:Y:S02]  /*a0a0*/  F2FP.F16.F32.PACK_AB R49, RZ, R49 ;  /* 0x00000031ff31723e */ /* 0x000fe400000000ff */
[----:B------:R-:W-:Y:S02]  /*a0b0*/  F2FP.F16.F32.PACK_AB R50, RZ, R50 ;  /* 0x00000032ff32723e */ /* 0x000fe400000000ff */
[----:B------:R-:W-:Y:S02]  /*a0c0*/  F2FP.F16.F32.PACK_AB R51, RZ, R51 ;  /* 0x00000033ff33723e */ /* 0x000fe400000000ff */
[----:B------:R-:W-:Y:S01]  /*a0d0*/  F2FP.F16.F32.PACK_AB R52, RZ, R52 ;  /* 0x00000034ff34723e */ /* 0x000fe200000000ff */
[----:B------:R-:W-:Y:S01]  /*a0e0*/  @P0 STG.E.U16 desc[UR12][R2.64+0x70], R148 ;  /* 0x0000709402000986 */ /* 0x000fe2000c10150c */
[----:B------:R-:W-:Y:S02]  /*a0f0*/  ISETP.GT.AND P0, PT, R10, 0x39, PT ;  /* 0x000000390a00780c */ /* 0x000fe40003f04270 */
[----:B------:R-:W-:-:S02]  /*a100*/  F2FP.F16.F32.PACK_AB R53, RZ, R53 ;  /* 0x00000035ff35723e */ /* 0x000fc400000000ff */
[----:B------:R-:W-:Y:S02]  /*a110*/  ISETP.GT.AND P6, PT, R0, RZ, P0 ;  /* 0x000000ff0000720c */ /* 0x000fe400007c4270 */
[----:B------:R-:W-:-:S11]  /*a120*/  F2FP.F16.F32.PACK_AB R54, RZ, R54 ;  /* 0x00000036ff36723e */ /* 0x000fd600000000ff */
[----:B------:R-:W-:Y:S01]  /*a130*/  @P6 STG.E.U16 desc[UR12][R2.64+0x72], R149 ;  /* 0x0000729502006986 */ /* 0x000fe2000c10150c */
[----:B------:R-:W-:-:S13]  /*a140*/  ISETP.GT.AND P6, PT, R0, 0x8, P2 ;  /* 0x000000080000780c */ /* 0x000fda00017c4270 */
[----:B------:R-:W-:Y:S01]  /*a150*/  @P6 STG.E.U16 desc[UR12][R4.64+0x70], R150 ;  /* 0x0000709604006986 */ /* 0x000fe2000c10150c */
[----:B------:R-:W-:-:S13]  /*a160*/  ISETP.GT.AND P6, PT, R0, 0x8, P0 ;  /* 0x000000080000780c */ /* 0x000fda00007c4270 */
[----:B------:R-:W-:Y:S01]  /*a170*/  @P6 STG.E.U16 desc[UR12][R4.64+0x72], R151 ;  /* 0x0000729704006986 */ /* 0x000fe2000c10150c */
[----:B0-----:R-:W-:-:S05]  /*a180*/  IADD3 R128, P6, R21, R2, RZ ;  /* 0x0000000215807210 */ /* 0x001fca0007fde0ff */
[----:B-1----:R-:W-:Y:S01]  /*a190*/  IMAD.X R129, R13, 0x1, R3, P6 ;  /* 0x000000010d817824 */ /* 0x002fe200030e0603 */
[----:B------:R-:W-:-:S04]  /*a1a0*/  ISETP.GT.AND P6, PT, R10, RZ, PT ;  /* 0x000000ff0a00720c */ /* 0x000fc80003fc4270 */
[----:B------:R-:W-:-:S13]  /*a1b0*/  ISETP.GT.AND P6, PT, R0, 0x40, P6 ;  /* 0x000000400000780c */ /* 0x000fda00037c4270 */
[----:B------:R-:W-:Y:S01]  /*a1c0*/  @P6 STG.E.U16 desc[UR12][R6.64], R88 ;  /* 0x0000005806006986 */ /* 0x000fe2000c10150c */
[----:B------:R-:W-:-:S05]  /*a1d0*/  IADD3 R120, P6, R23, R2, RZ ;  /* 0x0000000217787210 */ /* 0x000fca0007fde0ff */
[----:B------:R-:W-:Y:S01]  /*a1e0*/  IMAD.X R121, R13, 0x1, R3, P6 ;  /* 0x000000010d797824 */ /* 0x000fe200030e0603 */
[----:B------:R-:W-:-:S04]  /*a1f0*/  ISETP.GT.AND P6, PT, R10, 0x1, PT ;  /* 0x000000010a00780c */ /* 0x000fc80003fc4270 */
[----:B------:R-:W-:-:S13]  /*a200*/  ISETP.GT.AND P6, PT, R0, 0x40, P6 ;  /* 0x000000400000780c */ /* 0x000fda00037c4270 */
[----:B------:R0:W-:Y:S01]  /*a210*/  @P6 STG.E.U16 desc[UR12][R18.64], R89 ;  /* 0x0000005912006986 */ /* 0x0001e2000c10150c */
[----:B------:R-:W-:-:S05]  /*a220*/  IADD3 R16, P6, R9, R4, RZ ;  /* 0x0000000409107210 */ /* 0x000fca0007fde0ff */
[----:B------:R-:W-:Y:S01]  /*a230*/  IMAD.X R17, R13, 0x1, R5, P6 ;  /* 0x000000010d117824 */ /* 0x000fe200030e0605 */
[----:B------:R-:W-:-:S04]  /*a240*/  ISETP.GT.AND P6, PT, R10, RZ, PT ;  /* 0x000000ff0a00720c */ /* 0x000fc80003fc4270 */
[----:B------:R-:W-:Y:S02]  /*a250*/  ISETP.GT.AND P6, PT, R0, 0x48, P6 ;  /* 0x000000480000780c */ /* 0x000fe400037c4270 */
[C---:B0-----:R-:W-:Y:S02]  /*a260*/  LOP3.LUT R19, R9.reuse, 0x20, RZ, 0xfc, !PT ;  /* 0x0000002009137812 */ /* 0x041fe400078efcff */
[----:B------:R-:W-:-:S09]  /*a270*/  LOP3.LUT R89, R9, 0x22, RZ, 0xfc, !PT ;  /* 0x0000002209597812 */ /* 0x000fd200078efcff */
        /* <DEDUP_REMOVED lines=8> */
[----:B------:R-:W-:-:S04]  /*a300*/  ISETP.GT.AND P6, PT, R10, 0x8, PT ;  /* 0x000000080a00780c */ /* 0x000fc80003fc4270 */
[----:B------:R-:W-:Y:S02]  /*a310*/  ISETP.GT.AND P6, PT, R0, 0x40, P6 ;  /* 0x000000400000780c */ /* 0x000fe400037c4270 */
[----:B0-----:R-:W-:-:S11]  /*a320*/  LOP3.LUT R91, R9, 0x30, RZ, 0xfc, !PT ;  /* 0x00000030095b7812 */ /* 0x001fd600078efcff */
[----:B------:R0:W-:Y:S01]  /*a330*/  @P6 STG.E.U16 desc[UR12][R128.64], R8 ;  /* 0x0000000880006986 */ /* 0x0001e2000c10150c */
[----:B------:R-:W-:-:S05]  /*a340*/  IADD3 R122, P6, R89, R2, RZ ;  /* 0x00000002597a7210 */ /* 0x000fca0007fde0ff */
[----:B------:R-:W-:Y:S01]  /*a350*/  IMAD.X R123, R13, 0x1, R3, P6 ;  /* 0x000000010d7b7824 */ /* 0x000fe200030e0603 */
[----:B------:R-:W-:-:S04]  /*a360*/  ISETP.GT.AND P6, PT, R10, 0x9, PT ;  /* 0x000000090a00780c */ /* 0x000fc80003fc4270 */
[----:B------:R-:W-:Y:S02]  /*a370*/  ISETP.GT.AND P6, PT, R0, 0x40, P6 ;  /* 0x000000400000780c */ /* 0x000fe400037c4270 */
[----:B0-----:R-:W-:-:S11]  /*a380*/  PRMT R8, R96, 0x7610, R8 ;  /* 0x0000761060087816 */ /* 0x001fd60000000008 */
[----:B------:R0:W-:Y:S01]  /*a390*/  @P6 STG.E.U16 desc[UR12][R120.64], R93 ;  /* 0x0000005d78006986 */ /* 0x0001e2000c10150c */
[----:B------:R-:W-:-:S05]  /*a3a0*/  IADD3 R92, P6, R21, R4, RZ ;  /* 0x00000004155c7210 */ /* 0x000fca0007fde0ff */
[----:B0-----:R-:W-:Y:S01]  /*a3b0*/  IMAD.X R93, R13, 0x1, R5, P6 ;  /* 0x000000010d5d7824 */ /* 0x001fe200030e0605 */
        /* <DEDUP_REMOVED lines=80> */
[----:B------:R-:W-:Y:S02]  /*a8c0*/  ISETP.GT.AND P6, PT, R0, 0x40, P5 ;  /* 0x000000400000780c */ /* 0x000fe40002fc4270 */
[----:B0-----:R-:W-:-:S11]  /*a8d0*/  LOP3.LUT R107, R9, 0x70, RZ, 0xfc, !PT ;  /* 0x00000070096b7812 */ /* 0x001fd600078efcff */
[----:B------:R-:W-:Y:S01]  /*a8e0*/  @P6 STG.E.U16 desc[UR12][R126.64], R8 ;  /* 0x000000087e006986 */ /* 0x000fe2000c10150c */
[----:B------:R-:W-:-:S05]  /*a8f0*/  IADD3 R122, P6, R105, R2, RZ ;  /* 0x00000002697a7210 */ /* 0x000fca0007fde0ff */
[----:B------:R-:W-:Y:S01]  /*a900*/  IMAD.X R123, R13, 0x1, R3, P6 ;  /* 0x000000010d7b7824 */ /* 0x000fe200030e0603 */
[----:B------:R-:W-:-:S13]  /*a910*/  ISETP.GT.AND P6, PT, R0, 0x40, P4 ;  /* 0x000000400000780c */ /* 0x000fda00027c4270 */
[----:B------:R0:W-:Y:S01]  /*a920*/  @P6 STG.E.U16 desc[UR12][R120.64], R109 ;  /* 0x0000006d78006986 */ /* 0x0001e2000c10150c */
[----:B------:R-:W-:-:S05]  /*a930*/  IADD3 R108, P6, R99, R4, RZ ;  /* 0x00000004636c7210 */ /* 0x000fca0007fde0ff */
[----:B0-----:R-:W-:Y:S01]  /*a940*/  IMAD.X R109, R13, 0x1, R5, P6 ;  /* 0x000000010d6d7824 */ /* 0x001fe200030e0605 */
[----:B------:R-:W-:-:S13]  /*a950*/  ISETP.GT.AND P6, PT, R0, 0x48, P5 ;  /* 0x000000480000780c */ /* 0x000fda0002fc4270 */
[----:B------:R0:W-:Y:S01]  /*a960*/  @P6 STG.E.U16 desc[UR12][R108.64], R110 ;  /* 0x0000006e6c006986 */ /* 0x0001e2000c10150c */
[----:B------:R-:W-:-:S05]  /*a970*/  IADD3 R126, P6, R101, R4, RZ ;  /* 0x00000004657e7210 */ /* 0x000fca0007fde0ff */
[----:B------:R-:W-:Y:S01]  /*a980*/  IMAD.X R127, R13, 0x1, R5, P6 ;  /* 0x000000010d7f7824 */ /* 0x000fe200030e0605 */
[----:B------:R-:W-:Y:S02]  /*a990*/  ISETP.GT.AND P6, PT, R0, 0x48, P4 ;  /* 0x000000480000780c */ /* 0x000fe400027c4270 */
[----:B0-----:R-:W-:-:S11]  /*a9a0*/  LOP3.LUT R109, R9, 0x72, RZ, 0xfc, !PT ;  /* 0x00000072096d7812 */ /* 0x001fd600078efcff */
[----:B------:R0:W-:Y:S01]  /*a9b0*/  @P6 STG.E.U16 desc[UR12][R126.64], R111 ;  /* 0x0000006f7e006986 */ /* 0x0001e2000c10150c */
[----:B------:R-:W-:-:S05]  /*a9c0*/  IADD3 R120, P6, R107, R2, RZ ;  /* 0x000000026b787210 */ /* 0x000fca0007fde0ff */
[----:B------:R-:W-:Y:S01]  /*a9d0*/  IMAD.X R121, R13, 0x1, R3, P6 ;  /* 0x000000010d797824 */ /* 0x000fe200030e0603 */
[----:B------:R-:W-:-:S13]  /*a9e0*/  ISETP.GT.AND P6, PT, R0, 0x40, P3 ;  /* 0x000000400000780c */ /* 0x000fda0001fc4270 */
        /* <DEDUP_REMOVED lines=13> */
[----:B-1----:R-:W-:-:S05]  /*aac0*/  IADD3 R112, P6, R107, R4, RZ ;  /* 0x000000046b707210 */ /* 0x002fca0007fde0ff */
[----:B--2---:R-:W-:Y:S01]  /*aad0*/  IMAD.X R113, R13, 0x1, R5, P6 ;  /* 0x000000010d717824 */ /* 0x004fe200030e0605 */
[----:B------:R-:W-:-:S13]  /*aae0*/  ISETP.GT.AND P6, PT, R0, 0x40, P2 ;  /* 0x000000400000780c */ /* 0x000fda00017c4270 */
[----:B------:R-:W-:Y:S01]  /*aaf0*/  @P6 STG.E.U16 desc[UR12][R120.64], R116 ;  /* 0x0000007478006986 */ /* 0x000fe2000c10150c */
[----:B------:R-:W-:-:S05]  /*ab00*/  IADD3 R4, P6, R109, R4, RZ ;  /* 0x000000046d047210 */ /* 0x000fca0007fde0ff */
[----:B------:R-:W-:Y:S01]  /*ab10*/  IMAD.X R5, R13, 0x1, R5, P6 ;  /* 0x000000010d057824 */ /* 0x000fe200030e0605 */
[----:B------:R-:W-:-:S13]  /*ab20*/  ISETP.GT.AND P6, PT, R0, 0x40, P0 ;  /* 0x000000400000780c */ /* 0x000fda00007c4270 */
[----:B------:R-:W-:Y:S01]  /*ab30*/  @P6 STG.E.U16 desc[UR12][R128.64], R117 ;  /* 0x0000007580006986 */ /* 0x000fe2000c10150c */
[----:B---3--:R-:W-:-:S05]  /*ab40*/  IADD3 R2, P6, R6, R9, RZ ;  /* 0x0000000906027210 */ /* 0x008fca0007fde0ff */
[----:B------:R-:W-:Y:S01]  /*ab50*/  IMAD.X R3, R7, 0x1, R13, P6 ;  /* 0x0000000107037824 */ /* 0x000fe200030e060d */
[----:B------:R-:W-:-:S13]  /*ab60*/  ISETP.GT.AND P6, PT, R0, 0x48, P2 ;  /* 0x000000480000780c */ /* 0x000fda00017c4270 */
[----:B------:R1:W-:Y:S01]  /*ab70*/  @P6 STG.E.U16 desc[UR12][R112.64], R118 ;  /* 0x0000007670006986 */ /* 0x0003e2000c10150c */
[----:B0-----:R-:W-:-:S05]  /*ab80*/  IADD3 R110, P6, R15, R6, RZ ;  /* 0x000000060f6e7210 */ /* 0x001fca0007fde0ff */
[----:B------:R-:W-:Y:S01]  /*ab90*/  IMAD.X R111, R7, 0x1, R13, P6 ;  /* 0x00000001076f7824 */ /* 0x000fe200030e060d */
[----:B------:R-:W-:-:S13]  /*aba0*/  ISETP.GT.AND P6, PT, R0, 0x48, P0 ;  /* 0x000000480000780c */ /* 0x000fda00007c4270 */
[----:B------:R0:W-:Y:S01]  /*abb0*/  @P6 STG.E.U16 desc[UR12][R4.64], R119 ;  /* 0x0000007704006986 */ /* 0x0001e2000c10150c */
[----:B------:R-:W-:-:S05]  /*abc0*/  IADD3 R114, P6, R21, R6, RZ ;  /* 0x0000000615727210 */ /* 0x000fca0007fde0ff */
[----:B------:R-:W-:Y:S01]  /*abd0*/  IMAD.X R115, R7, 0x1, R13, P6 ;  /* 0x0000000107737824 */ /* 0x000fe200030e060d */
[----:B------:R-:W-:-:S04]  /*abe0*/  ISETP.GT.AND P6, PT, R10, RZ, PT ;  /* 0x000000ff0a00720c */ /* 0x000fc80003fc4270 */
[----:B------:R-:W-:-:S13]  /*abf0*/  ISETP.GT.AND P6, PT, R0, 0x80, P6 ;  /* 0x000000800000780c */ /* 0x000fda00037c4270 */
[----:B------:R2:W-:Y:S01]  /*ac00*/  @P6 STG.E.U16 desc[UR12][R2.64], R56 ;  /* 0x0000003802006986 */ /* 0x0005e2000c10150c */
[----:B-1----:R-:W-:-:S05]  /*ac10*/  IADD3 R112, P6, R23, R6, RZ ;  /* 0x0000000617707210 */ /* 0x002fca0007fde0ff */
[----:B------:R-:W-:Y:S01]  /*ac20*/  IMAD.X R113, R7, 0x1, R13, P6 ;  /* 0x0000000107717824 */ /* 0x000fe200030e060d */
[----:B------:R-:W-:-:S04]  /*ac30*/  ISETP.GT.AND P6, PT, R10, 0x1, PT ;  /* 0x000000010a00780c */ /* 0x000fc80003fc4270 */
[----:B------:R-:W-:-:S13]  /*ac40*/  ISETP.GT.AND P6, PT, R0, 0x80, P6 ;  /* 0x000000800000780c */ /* 0x000fda00037c4270 */
[----:B------:R1:W-:Y:S01]  /*ac50*/  @P6 STG.E.U16 desc[UR12][R110.64], R57 ;  /* 0x000000396e006986 */ /* 0x0003e2000c10150c */
[----:B0-----:R-:W-:-:S05]  /*ac60*/  IADD3 R4, P6, R16, R9, RZ ;  /* 0x0000000910047210 */ /* 0x001fca0007fde0ff */
[----:B------:R-:W-:Y:S01]  /*ac70*/  IMAD.X R5, R17, 0x1, R13, P6 ;  /* 0x0000000111057824 */ /* 0x000fe200030e060d */
[----:B------:R-:W-:-:S04]  /*ac80*/  ISETP.GT.AND P6, PT, R10, RZ, PT ;  /* 0x000000ff0a00720c */ /* 0x000fc80003fc4270 */
[----:B------:R-:W-:-:S13]  /*ac90*/  ISETP.GT.AND P6, PT, R0, 0x88, P6 ;  /* 0x000000880000780c */ /* 0x000fda00037c4270 */
[----:B------:R-:W-:Y:S01]  /*aca0*/  @P6 STG.E.U16 desc[UR12][R4.64], R58 ;  /* 0x0000003a04006986 */ /* 0x000fe2000c10150c */
[----:B--2---:R-:W-:-:S05]  /*acb0*/  IADD3 R56, P6, R16, R15, RZ ;  /* 0x0000000f10387210 */ /* 0x004fca0007fde0ff */
[----:B-1----:R-:W-:Y:S01]  /*acc0*/  IMAD.X R57, R17, 0x1, R13, P6 ;  /* 0x0000000111397824 */ /* 0x002fe200030e060d */
[----:B------:R-:W-:-:S04]  /*acd0*/  ISETP.GT.AND P6, PT, R10, 0x1, PT ;  /* 0x000000010a00780c */ /* 0x000fc80003fc4270 */
[----:B------:R-:W-:-:S13]  /*ace0*/  ISETP.GT.AND P6, PT, R0, 0x88, P6 ;  /* 0x000000880000780c */ /* 0x000fda00037c4270 */
[----:B------:R0:W-:Y:S01]  /*acf0*/  @P6 STG.E.U16 desc[UR12][R56.64], R59 ;  /* 0x0000003b38006986 */ /* 0x0001e2000c10150c */
        /* <DEDUP_REMOVED lines=10> */
[----:B0-----:R-:W-:-:S05]  /*ada0*/  IADD3 R56, P6, R21, R16, RZ ;  /* 0x0000001015387210 */ /* 0x001fca0007fde0ff */
        /* <DEDUP_REMOVED lines=9> */
[----:B-1----:R-:W-:-:S05]  /*ae40*/  IADD3 R60, P6, R91, R6, RZ ;  /* 0x000000065b3c7210 */ /* 0x002fca0007fde0ff */
[----:B--2---:R-:W-:Y:S01]  /*ae50*/  IMAD.X R61, R7, 0x1, R13, P6 ;  /* 0x00000001073d7824 */ /* 0x004fe200030e060d */
[----:B------:R-:W-:-:S04]  /*ae60*/  ISETP.GT.AND P6, PT, R10, 0x10, PT ;  /* 0x000000100a00780c */ /* 0x000fc80003fc4270 */
[----:B------:R-:W-:-:S13]  /*ae70*/  ISETP.GT.AND P6, PT, R0, 0x80, P6 ;  /* 0x000000800000780c */ /* 0x000fda00037c4270 */
[----:B------:R1:W-:Y:S01]  /*ae80*/  @P6 STG.E.U16 desc[UR12][R110.64], R64 ;  /* 0x000000406e006986 */ /* 0x0003e2000c10150c */
[----:B0-----:R-:W-:-:S05]  /*ae90*/  IADD3 R62, P6, R93, R6, RZ ;  /* 0x000000065d3e7210 */ /* 0x001fca0007fde0ff */
[----:B---3--:R-:W-:Y:S01]  /*aea0*/  IMAD.X R63, R7, 0x1, R13, P6 ;  /* 0x00000001073f7824 */ /* 0x008fe200030e060d */
        /* <DEDUP_REMOVED lines=14> */
[----:B0-----:R-:W-:Y:S01]  /*af90*/  IMAD.X R65, R7, 0x1, R13, P6 ;  /* 0x0000000107417824 */ /* 0x001fe200030e060d */
[----:B------:R-:W-:-:S04]  /*afa0*/  ISETP.GT.AND P6, PT, R10, 0x18, PT ;  /* 0x000000180a00780c */ /* 0x000fc80003fc4270 */
[----:B------:R-:W-:-:S13]  /*afb0*/  ISETP.GT.AND P6, PT, R0, 0x80, P6 ;  /* 0x000000800000780c */ /* 0x000fda00037c4270 */
[----:B------:R0:W-:Y:S01]  /*afc0*/  @P6 STG.E.U16 desc[UR12][R60.64], R68 ;  /* 0x000000443c006986 */ /* 0x0001e2000c10150c */
[----:B--2---:R-:W-:-:S05]  /*afd0*/  IADD3 R66, P6, R97, R6, RZ ;  /* 0x0000000661427210 */ /* 0x004fca0007fde0ff */
        /* <DEDUP_REMOVED lines=19> */
[----:B-1----:R-:W-:-:S05]  /*b110*/  IADD3 R62, P6, R101, R6, RZ ;  /* 0x00000006653e7210 */ /* 0x002fca0007fde0ff */
[----:B------:R-:W-:Y:S01]  /*b120*/  IMAD.X R63, R7, 0x1, R13, P6 ;  /* 0x00000001073f7824 */ /* 0x000fe200030e060d */
[----:B------:R-:W-:-:S04]  /*b130*/  ISETP.GT.AND P6, PT, R10, 0x21, PT ;  /* 0x000000210a00780c */ /* 0x000fc80003fc4270 */
[----:B------:R-:W-:-:S13]  /*b140*/  ISETP.GT.AND P6, PT, R0, 0x80, P6 ;  /* 0x000000800000780c */ /* 0x000fda00037c4270 */
[----:B------:R1:W-:Y:S01]  /*b150*/  @P6 STG.E.U16 desc[UR12][R66.64], R73 ;  /* 0x0000004942006986 */ /* 0x0003e2000c10150c */
[----:B--2---:R-:W-:-:S05]  /*b160*/  IADD3 R56, P6, R95, R16, RZ ;  /* 0x000000105f387210 */ /* 0x004fca0007fde0ff */
[----:B------:R-:W-:Y:S01]  /*b170*/  IMAD.X R57, R17, 0x1, R13, P6 ;  /* 0x0000000111397824 */ /* 0x000fe200030e060d */
[----:B------:R-:W-:-:S04]  /*b180*/  ISETP.GT.AND P6, PT, R10, 0x20, PT ;  /* 0x000000200a00780c */ /* 0x000fc80003fc4270 */
[----:B------:R-:W-:-:S13]  /*b190*/  ISETP.GT.AND P6, PT, R0, 0x88, P6 ;  /* 0x000000880000780c */ /* 0x000fda00037c4270 */
[----:B------:R2:W-:Y:S01]  /*b1a0*/  @P6 STG.E.U16 desc[UR12][R56.64], R74 ;  /* 0x0000004a38006986 */ /* 0x0005e2000c10150c */
[----:B---3--:R-:W-:-:S05]  /*b1b0*/  IADD3 R58, P6, R97, R16, RZ ;  /* 0x00000010613a7210 */ /* 0x008fca0007fde0ff */
[----:B------:R-:W-:Y:S01]  /*b1c0*/  IMAD.X R59, R17, 0x1, R13, P6 ;  /* 0x00000001113b7824 */ /* 0x000fe200030e060d */
[----:B------:R-:W-:-:S04]  /*b1d0*/  ISETP.GT.AND P6, PT, R10, 0x21, PT ;  /* 0x000000210a00780c */ /* 0x000fc80003fc4270 */
[----:B------:R-:W-:-:S13]  /*b1e0*/  ISETP.GT.AND P6, PT, R0, 0x88, P6 ;  /* 0x000000880000780c */ /* 0x000fda00037c4270 */
[----:B------:R3:W-:Y:S01]  /*b1f0*/  @P6 STG.E.U16 desc[UR12][R58.64], R75 ;  /* 0x0000004b3a006986 */ /* 0x0007e2000c10150c */
[----:B0-----:R-:W-:-:S05]  /*b200*/  IADD3 R64, P6, R103, R6, RZ ;  /* 0x0000000667407210 */ /* 0x001fca0007fde0ff */
[----:B------:R-:W-:Y:S01]  /*b210*/  IMAD.X R65, R7, 0x1, R13, P6 ;  /* 0x0000000107417824 */ /* 0x000fe200030e060d */
[----:B------:R-:W-:-:S13]  /*b220*/  ISETP.GT.AND P6, PT, R0, 0x80, P5 ;  /* 0x000000800000780c */ /* 0x000fda0002fc4270 */
[----:B------:R0:W-:Y:S01]  /*b230*/  @P6 STG.E.U16 desc[UR12][R60.64], R76 ;  /* 0x0000004c3c006986 */ /* 0x0001e2000c10150c */
[----:B-1----:R-:W-:-:S05]  /*b240*/  IADD3 R66, P6, R105, R6, RZ ;  /* 0x0000000669427210 */ /* 0x002fca0007fde0ff */
[----:B------:R-:W-:Y:S01]  /*b250*/  IMAD.X R67, R7, 0x1, R13, P6 ;  /* 0x0000000107437824 */ /* 0x000fe200030e060d */
[----:B------:R-:W-:-:S13]  /*b260*/  ISETP.GT.AND P6, PT, R0, 0x80, P4 ;  /* 0x000000800000780c */ /* 0x000fda00027c4270 */
[----:B------:R1:W-:Y:S01]  /*b270*/  @P6 STG.E.U16 desc[UR12][R62.64], R77 ;  /* 0x0000004d3e006986 */ /* 0x0003e2000c10150c */
[----:B--2---:R-:W-:-:S05]  /*b280*/  IADD3 R56, P6, R99, R16, RZ ;  /* 0x0000001063387210 */ /* 0x004fca0007fde0ff */
[----:B------:R-:W-:Y:S01]  /*b290*/  IMAD.X R57, R17, 0x1, R13, P6 ;  /* 0x0000000111397824 */ /* 0x000fe200030e060d */
[----:B------:R-:W-:-:S13]  /*b2a0*/  ISETP.GT.AND P6, PT, R0, 0x88, P5 ;  /* 0x000000880000780c */ /* 0x000fda0002fc4270 */
[----:B------:R2:W-:Y:S01]  /*b2b0*/  @P6 STG.E.U16 desc[UR12][R56.64], R78 ;  /* 0x0000004e38006986 */ /* 0x0005e2000c10150c */
[----:B---3--:R-:W-:-:S05]  /*b2c0*/  IADD3 R58, P6, R101, R16, RZ ;  /* 0x00000010653a7210 */ /* 0x008fca0007fde0ff */
[----:B------:R-:W-:Y:S01]  /*b2d0*/  IMAD.X R59, R17, 0x1, R13, P6 ;  /* 0x00000001113b7824 */ /* 0x000fe200030e060d */
[----:B------:R-:W-:-:S13]  /*b2e0*/  ISETP.GT.AND P6, PT, R0, 0x88, P4 ;  /* 0x000000880000780c */ /* 0x000fda00027c4270 */
[----:B------:R3:W-:Y:S01]  /*b2f0*/  @P6 STG.E.U16 desc[UR12][R58.64], R79 ;  /* 0x0000004f3a006986 */ /* 0x0007e2000c10150c */
[----:B0-----:R-:W-:-:S05]  /*b300*/  IADD3 R60, P6, R107, R6, RZ ;  /* 0x000000066b3c7210 */ /* 0x001fca0007fde0ff */
[----:B------:R-:W-:Y:S01]  /*b310*/  IMAD.X R61, R7, 0x1, R13, P6 ;  /* 0x00000001073d7824 */ /* 0x000fe200030e060d */
[----:B------:R-:W-:-:S13]  /*b320*/  ISETP.GT.AND P6, PT, R0, 0x80, P3 ;  /* 0x000000800000780c */ /* 0x000fda0001fc4270 */
[----:B------:R-:W-:Y:S01]  /*b330*/  @P6 STG.E.U16 desc[UR12][R64.64], R80 ;  /* 0x0000005040006986 */ /* 0x000fe2000c10150c */
[----:B-1----:R-:W-:-:S05]  /*b340*/  IADD3 R62, P6, R109, R6, RZ ;  /* 0x000000066d3e7210 */ /* 0x002fca0007fde0ff */
[----:B------:R-:W-:Y:S01]  /*b350*/  IMAD.X R63, R7, 0x1, R13, P6 ;  /* 0x00000001073f7824 */ /* 0x000fe200030e060d */
[----:B------:R-:W-:-:S13]  /*b360*/  ISETP.GT.AND P6, PT, R0, 0x80, P1 ;  /* 0x000000800000780c */ /* 0x000fda0000fc4270 */
[----:B------:R-:W-:Y:S01]  /*b370*/  @P6 STG.E.U16 desc[UR12][R66.64], R81 ;  /* 0x0000005142006986 */ /* 0x000fe2000c10150c */
[----:B------:R-:W-:-:S05]  /*b380*/  IADD3 R6, P6, R103, R16, RZ ;  /* 0x0000001067067210 */ /* 0x000fca0007fde0ff */
        /* <DEDUP_REMOVED lines=15> */
[----:B------:R-:W-:-:S05]  /*b480*/  IADD3 R16, P6, R2, R9, RZ ;  /* 0x0000000902107210 */ /* 0x000fca0007fde0ff */
        /* <DEDUP_REMOVED lines=9> */
[----:B------:R-:W-:-:S04]  /*b520*/  ISETP.GT.AND P6, PT, R10, RZ, PT ;  /* 0x000000ff0a00720c */ /* 0x000fc80003fc4270 */
[----:B------:R-:W-:-:S13]  /*b530*/  ISETP.GT.AND P6, PT, R0, 0xc0, P6 ;  /* 0x000000c00000780c */ /* 0x000fda00037c4270 */
[----:B------:R2:W-:Y:S01]  /*b540*/  @P6 STG.E.U16 desc[UR12][R16.64], R24 ;  /* 0x0000001810006986 */ /* 0x0005e2000c10150c */
[----:B0-----:R-:W-:-:S05]  /*b550*/  IADD3 R58, P6, R2, R23, RZ ;  /* 0x00000017023a7210 */ /* 0x001fca0007fde0ff */
[----:B------:R-:W-:Y:S01]  /*b560*/  IMAD.X R59, R3, 0x1, R13, P6 ;  /* 0x00000001033b7824 */ /* 0x000fe200030e060d */
[----:B------:R-:W-:-:S04]  /*b570*/  ISETP.GT.AND P6, PT, R10, 0x1, PT ;  /* 0x000000010a00780c */ /* 0x000fc80003fc4270 */
[----:B------:R-:W-:-:S13]  /*b580*/  ISETP.GT.AND P6, PT, R0, 0xc0, P6 ;  /* 0x000000c00000780c */ /* 0x000fda00037c4270 */
[----:B------:R-:W-:Y:S01]  /*b590*/  @P6 STG.E.U16 desc[UR12][R56.64], R25 ;  /* 0x0000001938006986 */ /* 0x000fe2000c10150c */
[----:B-1----:R-:W-:-:S05]  /*b5a0*/  IADD3 R6, P6, R4, R9, RZ ;  /* 0x0000000904067210 */ /* 0x002fca0007fde0ff */
[----:B------:R-:W-:Y:S01]  /*b5b0*/  IMAD.X R7, R5, 0x1, R13, P6 ;  /* 0x0000000105077824 */ /* 0x000fe200030e060d */
[----:B------:R-:W-:-:S04]  /*b5c0*/  ISETP.GT.AND P6, PT, R10, RZ, PT ;  /* 0x000000ff0a00720c */ /* 0x000fc80003fc4270 */
        /* <DEDUP_REMOVED lines=11> */
[----:B------:R-:W-:Y:S01]  /*b680*/  @P6 STG.E.U16 desc[UR12][R60.64], R28 ;  /* 0x0000001c3c006986 */ /* 0x000fe2000c10150c */
[----:B--2---:R-:W-:-:S05]  /*b690*/  IADD3 R16, P6, R2, R89, RZ ;  /* 0x0000005902107210 */ /* 0x004fca0007fde0ff */
[----:B------:R-:W-:Y:S01]  /*b6a0*/  IMAD.X R17, R3, 0x1, R13, P6 ;  /* 0x0000000103117824 */ /* 0x000fe200030e060d */
[----:B------:R-:W-:-:S04]  /*b6b0*/  ISETP.GT.AND P6, PT, R10, 0x9, PT ;  /* 0x000000090a00780c */ /* 0x000fc80003fc4270 */
[----:B------:R-:W-:-:S13]  /*b6c0*/  ISETP.GT.AND P6, PT, R0, 0xc0, P6 ;  /* 0x000000c00000780c */ /* 0x000fda00037c4270 */
[----:B------:R-:W-:Y:S01]  /*b6d0*/  @P6 STG.E.U16 desc[UR12][R58.64], R29 ;  /* 0x0000001d3a006986 */ /* 0x000fe2000c10150c */
        /* <DEDUP_REMOVED lines=34> */
[----:B------:R-:W-:Y:S01]  /*b900*/  @P6 STG.E.U16 desc[UR12][R20.64], R36 ;  /* 0x0000002414006986 */ /* 0x000fe2000c10150c */
[----:B---3--:R-:W-:-:S05]  /*b910*/  IADD3 R16, P6, R2, R97, RZ ;  /* 0x0000006102107210 */ /* 0x008fca0007fde0ff */
        /* <DEDUP_REMOVED lines=23> */
[----:B------:R-:W-:Y:S01]  /*ba90*/  @P6 STG.E.U16 desc[UR12][R16.64], R41 ;  /* 0x0000002910006986 */ /* 0x000fe2000c10150c */
[----:B------:R-:W-:-:S04]  /*baa0*/  ISETP.GT.AND P6, PT, R10, 0x20, PT ;  /* 0x000000200a00780c */ /* 0x000fc80003fc4270 */
[----:B------:R-:W-:-:S13]  /*bab0*/  ISETP.GT.AND P6, PT, R0, 0xc8, P6 ;  /* 0x000000c80000780c */ /* 0x000fda00037c4270 */
[----:B------:R-:W-:Y:S01]  /*bac0*/  @P6 STG.E.U16 desc[UR12][R18.64], R42 ;  /* 0x0000002a12006986 */ /* 0x000fe2000c10150c */
[----:B------:R-:W-:-:S04]  /*bad0*/  ISETP.GT.AND P6, PT, R10, 0x21, PT ;  /* 0x000000210a00780c */ /* 0x000fc80003fc4270 */
[----:B------:R-:W-:-:S13]  /*bae0*/  ISETP.GT.AND P6, PT, R0, 0xc8, P6 ;  /* 0x000000c80000780c */ /* 0x000fda00037c4270 */
[----:B------:R0:W-:Y:S01]  /*baf0*/  @P6 STG.E.U16 desc[UR12][R6.64], R43 ;  /* 0x0000002b06006986 */ /* 0x0001e2000c10150c */
[----:B-1----:R-:W-:-:S05]  /*bb00*/  IADD3 R8, P6, R2, R99, RZ ;  /* 0x0000006302087210 */ /* 0x002fca0007fde0ff */
[----:B------:R-:W-:Y:S01]  /*bb10*/  IMAD.X R9, R3, 0x1, R13, P6 ;  /* 0x0000000103097824 */ /* 0x000fe200030e060d */
[C---:B------:R-:W-:Y:S02]  /*bb20*/  ISETP.GT.AND P6, PT, R0.reuse, 0xc0, P5 ;  /* 0x000000c00000780c */ /* 0x040fe40002fc4270 */
[----:B------:R-:W-:-:S11]  /*bb30*/  ISETP.GT.AND P5, PT, R0, 0xc8, P5 ;  /* 0x000000c80000780c */ /* 0x000fd60002fa4270 */
[----:B------:R1:W-:Y:S01]  /*bb40*/  @P6 STG.E.U16 desc[UR12][R8.64], R44 ;  /* 0x0000002c08006986 */ /* 0x0003e2000c10150c */
[----:B--2---:R-:W-:-:S05]  /*bb50*/  IADD3 R14, P6, R2, R101, RZ ;  /* 0x00000065020e7210 */ /* 0x004fca0007fde0ff */
[----:B------:R-:W-:Y:S01]  /*bb60*/  IMAD.X R15, R3, 0x1, R13, P6 ;  /* 0x00000001030f7824 */ /* 0x000fe200030e060d */
[C---:B------:R-:W-:Y:S02]  /*bb70*/  ISETP.GT.AND P6, PT, R0.reuse, 0xc0, P4 ;  /* 0x000000c00000780c */ /* 0x040fe400027c4270 */
[----:B------:R-:W-:-:S11]  /*bb80*/  ISETP.GT.AND P4, PT, R0, 0xc8, P4 ;  /* 0x000000c80000780c */ /* 0x000fd60002784270 */
[----:B------:R2:W-:Y:S01]  /*bb90*/  @P6 STG.E.U16 desc[UR12][R14.64], R45 ;  /* 0x0000002d0e006986 */ /* 0x0005e2000c10150c */
[----:B0-----:R-:W-:-:S05]  /*bba0*/  IADD3 R6, P6, R4, R99, RZ ;  /* 0x0000006304067210 */ /* 0x001fca0007fde0ff */
[----:B------:R-:W-:Y:S01]  /*bbb0*/  IMAD.X R7, R5, 0x1, R13, P6 ;  /* 0x0000000105077824 */ /* 0x000fe200030e060d */
[----:B-1----:R-:W-:-:S04]  /*bbc0*/  IADD3 R8, P6, R4, R101, RZ ;  /* 0x0000006504087210 */ /* 0x002fc80007fde0ff */
[----:B------:R0:W-:Y:S01]  /*bbd0*/  @P5 STG.E.U16 desc[UR12][R6.64], R46 ;  /* 0x0000002e06005986 */ /* 0x0001e2000c10150c */
[----:B------:R-:W-:Y:S01]  /*bbe0*/  ISETP.GT.AND P5, PT, R0, 0xc0, P3 ;  /* 0x000000c00000780c */ /* 0x000fe20001fa4270 */
[--C-:B------:R-:W-:Y:S01]  /*bbf0*/  IMAD.X R9, R5, 0x1, R13.reuse, P6 ;  /* 0x0000000105097824 */ /* 0x100fe200030e060d */
[----:B--2---:R-:W-:Y:S02]  /*bc00*/  IADD3 R14, P6, R2, R103, RZ ;  /* 0x00000067020e7210 */ /* 0x004fe40007fde0ff */
[C---:B------:R-:W-:Y:S02]  /*bc10*/  ISETP.GT.AND P3, PT, R0.reuse, 0xc8, P3 ;  /* 0x000000c80000780c */ /* 0x040fe40001f64270 */
[----:B------:R1:W-:Y:S01]  /*bc20*/  @P4 STG.E.U16 desc[UR12][R8.64], R47 ;  /* 0x0000002f08004986 */ /* 0x0003e2000c10150c */
[C---:B------:R-:W-:Y:S01]  /*bc30*/  ISETP.GT.AND P4, PT, R0.reuse, 0xc0, P1 ;  /* 0x000000c00000780c */ /* 0x040fe20000f84270 */
[----:B------:R-:W-:Y:S01]  /*bc40*/  IMAD.X R15, R3, 0x1, R13, P6 ;  /* 0x00000001030f7824 */ /* 0x000fe200030e060d */
[----:B------:R-:W-:-:S02]  /*bc50*/  ISETP.GT.AND P1, PT, R0, 0xc8, P1 ;  /* 0x000000c80000780c */ /* 0x000fc40000f24270 */
[-C--:B0-----:R-:W-:Y:S02]  /*bc60*/  IADD3 R6, P6, R2, R105.reuse, RZ ;  /* 0x0000006902067210 */ /* 0x081fe40007fde0ff */
[----:B------:R0:W-:Y:S03]  /*bc70*/  @P5 STG.E.U16 desc[UR12][R14.64], R48 ;  /* 0x000000300e005986 */ /* 0x0001e6000c10150c */
[--C-:B------:R-:W-:Y:S01]  /*bc80*/  IMAD.X R7, R3, 0x1, R13.reuse, P6 ;  /* 0x0000000103077824 */ /* 0x100fe200030e060d */
[C---:B------:R-:W-:Y:S02]  /*bc90*/  IADD3 R10, P6, R4.reuse, R105, RZ ;  /* 0x00000069040a7210 */ /* 0x040fe40007fde0ff */
[----:B-1----:R-:W-:Y:S02]  /*bca0*/  IADD3 R8, P5, R4, R103, RZ ;  /* 0x0000006704087210 */ /* 0x002fe40007fbe0ff */
[----:B------:R1:W-:Y:S01]  /*bcb0*/  @P4 STG.E.U16 desc[UR12][R6.64], R49 ;  /* 0x0000003106004986 */ /* 0x0003e2000c10150c */
[C-C-:B------:R-:W-:Y:S01]  /*bcc0*/  IMAD.X R11, R5.reuse, 0x1, R13.reuse, P6 ;  /* 0x00000001050b7824 */ /* 0x140fe200030e060d */
[C---:B------:R-:W-:Y:S01]  /*bcd0*/  ISETP.GT.AND P4, PT, R0.reuse, 0xc0, P2 ;  /* 0x000000c00000780c */ /* 0x040fe20001784270 */
[----:B------:R-:W-:Y:S01]  /*bce0*/  IMAD.X R9, R5, 0x1, R13, P5 ;  /* 0x0000000105097824 */ /* 0x000fe200028e060d */
[----:B------:R-:W-:-:S02]  /*bcf0*/  ISETP.GT.AND P5, PT, R0, 0xc0, P0 ;  /* 0x000000c00000780c */ /* 0x000fc400007a4270 */
[C---:B------:R-:W-:Y:S02]  /*bd00*/  ISETP.GT.AND P2, PT, R0.reuse, 0xc8, P2 ;  /* 0x000000c80000780c */ /* 0x040fe40001744270 */
[----:B------:R2:W-:Y:S01]  /*bd10*/  @P3 STG.E.U16 desc[UR12][R8.64], R50 ;  /* 0x0000003208003986 */ /* 0x0005e2000c10150c */
[----:B------:R-:W-:Y:S02]  /*bd20*/  ISETP.GT.AND P0, PT, R0, 0xc8, P0 ;  /* 0x000000c80000780c */ /* 0x000fe40000704270 */
[-C--:B0-----:R-:W-:Y:S01]  /*bd30*/  IADD3 R14, P3, R4, R107.reuse, RZ ;  /* 0x0000006b040e7210 */ /* 0x081fe20007f7e0ff */
[----:B------:R2:W-:Y:S01]  /*bd40*/  @P1 STG.E.U16 desc[UR12][R10.64], R51 ;  /* 0x000000330a001986 */ /* 0x0005e2000c10150c */
[C---:B-1----:R-:W-:Y:S02]  /*bd50*/  IADD3 R6, P6, R2.reuse, R107, RZ ;  /* 0x0000006b02067210 */ /* 0x042fe40007fde0ff */
[----:B------:R-:W-:Y:S01]  /*bd60*/  IADD3 R2, P1, R2, R109, RZ ;  /* 0x0000006d02027210 */ /* 0x000fe20007f3e0ff */
[----:B------:R-:W-:-:S02]  /*bd70*/  IMAD.X R15, R5, 0x1, R13, P3 ;  /* 0x00000001050f7824 */ /* 0x000fc400018e060d */
[C-C-:B------:R-:W-:Y:S01]  /*bd80*/  IMAD.X R7, R3.reuse, 0x1, R13.reuse, P6 ;  /* 0x0000000103077824 */ /* 0x140fe200030e060d */
[----:B------:R-:W-:Y:S01]  /*bd90*/  IADD3 R12, P6, R4, R109, RZ ;  /* 0x0000006d040c7210 */ /* 0x000fe20007fde0ff */
[----:B------:R-:W-:-:S03]  /*bda0*/  IMAD.X R3, R3, 0x1, R13, P1 ;  /* 0x0000000103037824 */ /* 0x000fc600008e060d */
[----:B------:R2:W-:Y:S04]  /*bdb0*/  @P4 STG.E.U16 desc[UR12][R6.64], R52 ;  /* 0x0000003406004986 */ /* 0x0005e8000c10150c */
[----:B------:R2:W-:Y:S04]  /*bdc0*/  @P5 STG.E.U16 desc[UR12][R2.64], R53 ;  /* 0x0000003502005986 */ /* 0x0005e8000c10150c */
[----:B------:R2:W-:Y:S01]  /*bdd0*/  @P2 STG.E.U16 desc[UR12][R14.64], R54 ;  /* 0x000000360e002986 */ /* 0x0005e2000c10150c */
[----:B------:R-:W-:Y:S05]  /*bde0*/  @!P0 EXIT ;  /* 0x000000000000894d */ /* 0x000fea0003800000 */
[----:B------:R-:W-:Y:S01]  /*bdf0*/  F2FP.F16.F32.PACK_AB R55, RZ, R55 ;  /* 0x00000037ff37723e */ /* 0x000fe200000000ff */
[----:B------:R-:W-:-:S05]  /*be00*/  IMAD.X R13, R5, 0x1, R13, P6 ;  /* 0x00000001050d7824 */ /* 0x000fca00030e060d */
[----:B------:R-:W-:Y:S01]  /*be10*/  STG.E.U16 desc[UR12][R12.64], R55 ;  /* 0x000000370c007986 */ /* 0x000fe2000c10150c */
[----:B------:R-:W-:Y:S05]  /*be20*/  EXIT ;  /* 0x000000000000794d */ /* 0x000fea0003800000 */
.L_x_14:
[----:B------:R-:W-:-:S13]  /*be30*/  ISETP.NE.AND P0, PT, R7, RZ, PT ;  /* 0x000000ff0700720c */ /* 0x000fda0003f05270 */
[----:B------:R-:W-:Y:S05]  /*be40*/  @P0 EXIT ;  /* 0x000000000000094d */ /* 0x000fea0003800000 */
[----:B------:R-:W-:-:S13]  /*be50*/  ELECT P0, URZ, PT ;  /* 0x00000000003f782f */ /* 0x000fda0003800000 */
[----:B------:R-:W-:Y:S05]  /*be60*/  @!P0 BRA `(.L_x_249) ;  /* 0x0000000800108947 */ /* 0x000fea0003800000 */
[----:B------:R-:W-:-:S13]  /*be70*/  ISETP.GE.AND P0, PT, R5, 0x1, PT ;  /* 0x000000010500780c */ /* 0x000fda0003f06270 */
[----:B------:R-:W-:Y:S05]  /*be80*/  @!P0 BRA `(.L_x_249) ;  /* 0x0000000800088947 */ /* 0x000fea0003800000 */
[----:B------:R-:W1:Y:S01]  /*be90*/  S2R R2, SR_CgaCtaId ;  /* 0x0000000000027919 */ /* 0x000e620000008800 */
[----:B------:R-:W-:Y:S01]  /*bea0*/  LOP3.LUT P0, RZ, R13, 0x1f, RZ, 0xc0, !PT ;  /* 0x0000001f0dff7812 */ /* 0x000fe2000780c0ff */
[----:B------:R-:W-:Y:S01]  /*beb0*/  IMAD.SHL.U32 R22, R12, 0x100, RZ ;  /* 0x000001000c167824 */ /* 0x000fe200078e00ff */
[----:B------:R-:W-:Y:S01]  /*bec0*/  ULDC UR4, c[0x0][0x384] ;  /* 0x0000e10000047ab9 */ /* 0x000fe20000000800 */
[C---:B------:R-:W-:Y:S01]  /*bed0*/  ISETP.NE.AND P1, PT, R0.reuse, RZ, PT ;  /* 0x000000ff0000720c */ /* 0x040fe20003f25270 */
[----:B------:R-:W-:Y:S01]  /*bee0*/  ULDC UR5, c[0x0][0x388] ;  /* 0x0000e20000057ab9 */ /* 0x000fe20000000800 */
[----:B------:R-:W-:Y:S01]  /*bef0*/  ISETP.NE.OR P0, PT, R0, RZ, !P0 ;  /* 0x000000ff0000720c */ /* 0x000fe20004705670 */
[----:B------:R-:W-:Y:S01]  /*bf00*/  IMAD.HI.U32 R3, R22, UR4, RZ ;  /* 0x0000000416037c27 */ /* 0x000fe2000f8e00ff */
[----:B------:R-:W-:Y:S02]  /*bf10*/  LOP3.LUT R23, R4, 0x2, RZ, 0xfc, !PT ;  /* 0x0000000204177812 */ /* 0x000fe400078efcff */
[----:B0-----:R-:W-:-:S02]  /*bf20*/  CS2R R8, SRZ ;  /* 0x0000000000087805 */ /* 0x001fc4000001ff00 */
[----:B--2--5:R-:W-:Y:S01]  /*bf30*/  CS2R R10, SRZ ;  /* 0x00000000000a7805 */ /* 0x024fe2000001ff00 */
[----:B------:R-:W-:Y:S01]  /*bf40*/  IMAD.SHL.U32 R21, R16, 0x40, RZ ;  /* 0x0000004010157824 */ /* 0x000fe200078e00ff */
[----:B------:R-:W-:Y:S01]  /*bf50*/  SHF.R.U32.HI R3, RZ, UR5, R3 ;  /* 0x00000005ff037c19 */ /* 0x000fe20008011603 */
[----:B------:R-:W-:Y:S02]  /*bf60*/  VIADD R24, R5, 0x1 ;  /* 0x0000000105187836 */ /* 0x000fe40000000000 */
[----:B------:R-:W-:Y:S02]  /*bf70*/  IMAD.MOV.U32 R6, RZ, RZ, 0x1 ;  /* 0x00000001ff067424 */ /* 0x000fe400078e00ff */
[----:B------:R-:W-:Y:S02]  /*bf80*/  IMAD.MOV.U32 R7, RZ, RZ, RZ ;  /* 0x000000ffff077224 */ /* 0x000fe400078e00ff */
[C---:B-1----:R-:W-:Y:S02]  /*bf90*/  IMAD.SHL.U32 R0, R2.reuse, 0x400, RZ ;  /* 0x0000040002007824 */ /* 0x042fe400078e00ff */
[----:B------:R-:W-:-:S03]  /*bfa0*/  IMAD.SHL.U32 R2, R2, 0x10, RZ ;  /* 0x0000001002027824 */ /* 0x000fc600078e00ff */
[----:B------:R-:W-:-:S07]  /*bfb0*/  LOP3.LUT R0, R0, 0x400, RZ, 0xc0, !PT ;  /* 0x0000040000007812 */ /* 0x000fce00078ec0ff */
.L_x_253:
[----:B------:R-:W4:Y:S01]  /*bfc0*/  S2R R13, SR_CgaCtaId ;  /* 0x00000000000d7919 */ /* 0x000f220000008800 */
[----:B------:R-:W-:-:S04]  /*bfd0*/  MOV R12, 0x400 ;  /* 0x00000400000c7802 */ /* 0x000fc80000000f00 */
[----:B----4-:R-:W-:Y:S02]  /*bfe0*/  LEA R14, R13, R12, 0x18 ;  /* 0x0000000c0d0e7211 */ /* 0x010fe400078ec0ff */
[----:B------:R-:W-:-:S03]  /*bff0*/  SHF.L.U32 R12, R6, 0x1f, RZ ;  /* 0x0000001f060c7819 */ /* 0x000fc600000006ff */
[----:B------:R-:W-:-:S07]  /*c000*/  IMAD R13, R7, 0x8, R14 ;  /* 0x00000008070d7824 */ /* 0x000fce00078e020e */
.L_x_250:
[----:B0-----:R0:W1:Y:S02]  /*c010*/  SYNCS.PHASECHK.TRANS64.TRYWAIT P2, [R13+URZ+0x37058], R12 ;  /* 0x0370580c0d0075a7 */ /* 0x001064000804017f */
[----:B-1----:R-:W-:Y:S05]  /*c020*/  @!P2 NANOSLEEP.SYNCS 0x989680 ;  /* 0x009896800000a95d */ /* 0x002fea0003900000 */
[----:B------:R-:W1:Y:S02]  /*c030*/  @!P2 SYNCS.PHASECHK.TRANS64 P2, [R13+URZ+0x37058], R12 ;  /* 0x0370580c0d00a5a7 */ /* 0x000e64000804007f */
[----:B-1----:R-:W-:Y:S05]  /*c040*/  @!P2 BRA `(.L_x_250) ;  /* 0xfffffffc00f0a947 */ /* 0x002fea000383ffff */
[----:B0-----:R-:W0:Y:S02]  /*c050*/  @!P1 LDC R12, c[0x0][0x580] ;  /* 0x00016000ff0c9b82 */ /* 0x001e240000000800 */
[----:B0-----:R0:W-:Y:S02]  /*c060*/  @!P1 SYNCS.ARRIVE.TRANS64 RZ, [R13+URZ+0x37000], R12 ;  /* 0x0370000c0dff99a7 */ /* 0x0011e4000800003f */
[----:B0-----:R-:W-:-:S04]  /*c070*/  PRMT R12, R23, 0x9910, RZ ;  /* 0x00009910170c7816 */ /* 0x001fc800000000ff */
[----:B------:R-:W-:-:S13]  /*c080*/  ISETP.NE.AND P2, PT, R12, 0x2, PT ;  /* 0x000000020c00780c */ /* 0x000fda0003f45270 */
[----:B------:R-:W-:Y:S05]  /*c090*/  @P2 BRA `(.L_x_251) ;  /* 0x0000000000042947 */ /* 0x000fea0003800000 */
[----:B------:R-:W-:Y:S01]  /*c0a0*/  BPT.TRAP 0x1 ;  /* 0x000000040000795c */ /* 0x000fe20000300000 */
.L_x_251:
[----:B------:R-:W-:Y:S05]  /*c0b0*/  @P0 BRA `(.L_x_252) ;  /* 0x0000000000040947 */ /* 0x000fea0003800000 */
[----:B------:R-:W-:Y:S01]  /*c0c0*/  BPT.TRAP 0x1 ;  /* 0x000000040000795c */ /* 0x000fe20000300000 */
.L_x_252:
[----:B---3--:R-:W0:Y:S01]  /*c0d0*/  LDC R15, c[0x0][0x380] ;  /* 0x0000e000ff0f7b82 */ /* 0x008e220000000800 */
[----:B------:R-:W-:Y:S01]  /*c0e0*/  R2UR UR4, R3 ;  /* 0x00000000030472ca */ /* 0x000fe200000e0000 */
[----:B------:R-:W-:Y:S01]  /*c0f0*/  ULDC UR24, c[0x0][0x38c] ;  /* 0x0000e30000187ab9 */ /* 0x000fe20000000800 */
[----:B------:R-:W-:Y:S01]  /*c100*/  R2UR UR13, R22 ;  /* 0x00000000160d72ca */ /* 0x000fe200000e0000 */
[----:B------:R-:W-:Y:S01]  /*c110*/  UISETP.NE.AND UP0, UPT, UR24, 0x1, UPT ;  /* 0x000000011800788c */ /* 0x000fe2000bf05270 */
[----:B------:R-:W-:Y:S01]  /*c120*/  R2UR UR17, R13 ;  /* 0x000000000d1172ca */ /* 0x000fe200000e0000 */
[----:B------:R-:W-:Y:S01]  /*c130*/  ULDC UR12, c[0x0][0x3ec] ;  /* 0x0000fb00000c7ab9 */ /* 0x000fe20000000800 */
[----:B------:R-:W-:Y:S01]  /*c140*/  R2UR UR10, R14 ;  /* 0x000000000e0a72ca */ /* 0x000fe200000e0000 */
[----:B------:R-:W1:Y:S01]  /*c150*/  LDC.64 R16, c[0x0][0x3f8] ;  /* 0x0000fe00ff107b82 */ /* 0x000e620000000a00 */
[----:B------:R-:W-:Y:S01]  /*c160*/  R2UR UR16, R7 ;  /* 0x00000000071072ca */ /* 0x000fe200000e0000 */
[----:B------:R-:W-:Y:S01]  /*c170*/  VIADD R24, R24, 0xffffffff ;  /* 0xffffffff18187836 */ /* 0x000fe20000000000 */
[----:B------:R-:W-:Y:S01]  /*c180*/  R2UR UR18, R10 ;  /* 0x000000000a1272ca */ /* 0x000fe200000e0000 */
[----:B------:R-:W-:Y:S01]  /*c190*/  ULDC.64 UR28, c[0x0][0x198] ;  /* 0x00006600001c7ab9 */ /* 0x000fe20000000a00 */
[----:B------:R-:W-:Y:S01]  /*c1a0*/  R2UR UR31, R2 ;  /* 0x00000000021f72ca */ /* 0x000fe200000e0000 */
[----:B------:R-:W-:Y:S01]  /*c1b0*/  ULDC.64 UR20, c[0x0][0x3f0] ;  /* 0x0000fc0000147ab9 */ /* 0x000fe20000000a00 */
[----:B------:R-:W-:Y:S01]  /*c1c0*/  @UP0 ULDC.64 UR8, c[0x0][0x390] ;  /* 0x0000e40000080ab9 */ /* 0x000fe20000000a00 */
[----:B------:R-:W1:Y:S01]  /*c1d0*/  LDC.64 R18, c[0x0][0x3d0] ;  /* 0x0000f400ff127b82 */ /* 0x000e620000000a00 */
[----:B------:R-:W-:Y:S01]  /*c1e0*/  ISETP.GT.AND P6, PT, R24, 0x1, PT ;  /* 0x000000011800780c */ /* 0x000fe20003fc4270 */
[----:B------:R-:W-:Y:S01]  /*c1f0*/  UIADD3 UR17, UR17, 0x37000, URZ ;  /* 0x0003700011117890 */ /* 0x000fe2000fffe03f */
[----:B------:R-:W-:Y:S01]  /*c200*/  UMOV UR33, 0x30000 ;  /* 0x0003000000217882 */ /* 0x000fe20000000000 */
[----:B------:R-:W-:-:S02]  /*c210*/  UMOV UR26, 0x0 ;  /* 0x00000000001a7882 */ /* 0x000fc40000000000 */
[----:B------:R-:W-:Y:S01]  /*c220*/  ULEA UR16, UR16, UR10, 0xe ;  /* 0x0000000a10107291 */ /* 0x000fe2000f8e703f */
[----:B0-----:R-:W-:Y:S01]  /*c230*/  ISETP.NE.AND P2, PT, R15, 0x1, PT ;  /* 0x000000010f00780c */ /* 0x001fe20003f45270 */
[----:B------:R-:W0:Y:S01]  /*c240*/  LDC R20, c[0x0][0x400] ;  /* 0x00010000ff147b82 */ /* 0x000e220000000800 */
[----:B------:R-:W-:Y:S01]  /*c250*/  USHF.L.U32 UR18, UR18, 0x5, URZ ;  /* 0x0000000512127899 */ /* 0x000fe2000800063f */
[----:B------:R-:W-:-:S10]  /*c260*/  UMOV UR27, 0x10000000 ;  /* 0x10000000001b7882 */ /* 0x000fd40000000000 */
[----:B------:R-:W-:Y:S01]  /*c270*/  @P2 IMAD.U32 R12, RZ, RZ, UR4 ;  /* 0x00000004ff0c2e24 */ /* 0x000fe2000f8e00ff */
[----:B------:R-:W-:Y:S01]  /*c280*/  ULDC.64 UR4, c[0x0][0x3c8] ;  /* 0x0000f20000047ab9 */ /* 0x000fe20000000a00 */
[----:B-1----:R-:W-:-:S03]  /*c290*/  IMAD R13, R9, R18, R17 ;  /* 0x00000012090d7224 */ /* 0x002fc600078e0211 */
[----:B------:R-:W-:Y:S01]  /*c2a0*/  @P2 R2UR UR13, R12 ;  /* 0x000000000c0d22ca */ /* 0x000fe200000e0000 */
[C---:B------:R-:W-:Y:S02]  /*c2b0*/  IMAD R12, R7.reuse, 0x800, R0 ;  /* 0x00000800070c7824 */ /* 0x040fe400078e0200 */
[----:B------:R-:W-:Y:S02]  /*c2c0*/  VIADD R7, R7, 0x1 ;  /* 0x0000000107077836 */ /* 0x000fe40000000000 */
[----:B------:R-:W-:Y:S02]  /*c2d0*/  IMAD R12, R12, 0x2, R14 ;  /* 0x000000020c0c7824 */ /* 0x000fe400078e020e */
[----:B------:R-:W-:Y:S01]  /*c2e0*/  VIADD R14, R10, 0x1 ;  /* 0x000000010a0e7836 */ /* 0x000fe20000000000 */
[----:B------:R-:W-:Y:S01]  /*c2f0*/  ISETP.NE.AND P5, PT, R7, 0xb, PT ;  /* 0x0000000b0700780c */ /* 0x000fe20003fa5270 */
[----:B0-----:R-:W-:Y:S01]  /*c300*/  IMAD R10, R8, R19, R20 ;  /* 0x00000013080a7224 */ /* 0x001fe200078e0214 */
[----:B------:R-:W-:Y:S01]  /*c310*/  R2UR UR23, R12 ;  /* 0x000000000c1772ca */ /* 0x000fe200000e0000 */
[----:B------:R-:W-:Y:S01]  /*c320*/  IMAD R12, R11, UR5, R16 ;  /* 0x000000050b0c7c24 */ /* 0x000fe2000f8e0210 */
[----:B------:R-:W-:Y:S01]  /*c330*/  ISETP.NE.AND P2, PT, R14, UR15, PT ;  /* 0x0000000f0e007c0c */ /* 0x000fe2000bf45270 */
[----:B------:R-:W0:Y:S01]  /*c340*/  LDC.64 R16, c[0x0][0x3e0] ;  /* 0x0000f800ff107b82 */ /* 0x000e220000000a00 */
[----:B------:R-:W-:Y:S01]  /*c350*/  UIMAD.WIDE.U32 UR6, UR13, UR8, URZ ;  /* 0x000000080d0672a5 */ /* 0x000fe2000f8e003f */
[----:B------:R-:W-:Y:S01]  /*c360*/  IMAD.U32 R13, R13, 0x20, R12 ;  /* 0x000000200d0d7824 */ /* 0x000fe200078e000c */
[----:B------:R-:W-:Y:S01]  /*c370*/  UIADD3 UR6, -UR13, URZ, URZ ;  /* 0x0000003f0d067290 */ /* 0x000fe2000fffe13f */
[----:B------:R-:W-:Y:S01]  /*c380*/  VIADD R12, R9, 0x1 ;  /* 0x00000001090c7836 */ /* 0x000fe20000000000 */
[----:B------:R-:W-:Y:S01]  /*c390*/  UMOV UR14, UR13 ;  /* 0x0000000d000e7c82 */ /* 0x000fe20008000000 */
[----:B------:R-:W-:Y:S01]  /*c3a0*/  ULDC UR5, c[0x0][0x398] ;  /* 0x0000e60000057ab9 */ /* 0x000fe20000000800 */
[----:B------:R-:W-:Y:S01]  /*c3b0*/  @UP0 USHF.R.U32.HI UR14, URZ, UR9, UR7 ;  /* 0x000000093f0e0299 */ /* 0x000fe20008011607 */
[----:B------:R-:W-:Y:S01]  /*c3c0*/  IMAD.U32 R10, R10, 0x400, R13 ;  /* 0x000004000a0a7824 */ /* 0x000fe200078e000d */
[----:B------:R-:W-:Y:S01]  /*c3d0*/  UISETP.NE.AND UP0, UPT, UR5, 0x1, UPT ;  /* 0x000000010500788c */ /* 0x000fe2000bf05270 */
[----:B------:R-:W-:Y:S01]  /*c3e0*/  IMAD R15, R15, UR6, R22 ;  /* 0x000000060f0f7c24 */ /* 0x000fe2000f8e0216 */
[----:B------:R-:W-:Y:S01]  /*c3f0*/  UIADD3 UR25, -UR14, URZ, URZ ;  /* 0x0000003f0e197290 */ /* 0x000fe2000fffe13f */
[----:B------:R-:W-:Y:S01]  /*c400*/  VIADD R13, R8, 0x1 ;  /* 0x00000001080d7836 */ /* 0x000fe20000000000 */
[----:B------:R-:W-:Y:S01]  /*c410*/  R2UR UR30, R10 ;  /* 0x000000000a1e72ca */ /* 0x000fe200000e0000 */
[----:B------:R-:W-:Y:S01]  /*c420*/  UMOV UR22, UR14 ;  /* 0x0000000e00167c82 */ /* 0x000fe20008000000 */
[----:B------:R-:W-:Y:S01]  /*c430*/  R2UR UR19, R15 ;  /* 0x000000000f1372ca */ /* 0x000fe200000e0000 */
[----:B------:R-:W-:Y:S01]  /*c440*/  VIADD R15, R11, 0x1 ;  /* 0x000000010b0f7836 */ /* 0x000fe20000000000 */
[----:B------:R-:W-:Y:S01]  /*c450*/  ULDC.64 UR8, c[0x0][0x3c0] ;  /* 0x0000f00000087ab9 */ /* 0x000fe20000000a00 */
[----:B------:R-:W-:Y:S01]  /*c460*/  @P2 IMAD.MOV R15, RZ, RZ, R11 ;  /* 0x000000ffff0f2224 */ /* 0x000fe200078e020b */
[----:B------:R-:W-:Y:S01]  /*c470*/  UIADD3 UR6, UP1, UR28, 0xf0, URZ ;  /* 0x000000f01c067890 */ /* 0x000fe2000ff3e03f */
[----:B------:R-:W-:Y:S01]  /*c480*/  SEL R10, R14, RZ, P2 ;  /* 0x000000ff0e0a7207 */ /* 0x000fe20001000000 */
[----:B------:R-:W-:Y:S01]  /*c490*/  @UP0 ULDC UR10, c[0x0][0x39c] ;  /* 0x0000e700000a0ab9 */ /* 0x000fe20000000800 */
[----:B------:R-:W-:Y:S01]  /*c4a0*/  @UP0 ULDC UR32, c[0x0][0x3a0] ;  /* 0x0000e80000200ab9 */ /* 0x000fe20000000800 */
[----:B------:R-:W-:Y:S01]  /*c4b0*/  UIMAD.WIDE.U32 UR10, UR14, UR10, URZ ;  /* 0x0000000a0e0a72a5 */ /* 0x000fe2000f8e003f */
[----:B0-----:R-:W-:Y:S01]  /*c4c0*/  ISETP.NE.AND P3, PT, R15, R16, PT ;  /* 0x000000100f00720c */ /* 0x001fe20003f65270 */
[----:B------:R-:W-:Y:S01]  /*c4d0*/  UIADD3 UR28, UP2, UR28, 0x270, URZ ;  /* 0x000002701c1c7890 */ /* 0x000fe2000ff5e03f */
[----:B------:R-:W-:Y:S01]  /*c4e0*/  SEL R7, R7, RZ, P5 ;  /* 0x000000ff07077207 */ /* 0x000fe20002800000 */
[----:B------:R-:W-:-:S02]  /*c4f0*/  @UP0 USHF.R.U32.HI UR22, URZ, UR32, UR11 ;  /* 0x000000203f160299 */ /* 0x000fc4000801160b */
[----:B------:R-:W-:Y:S01]  /*c500*/  UIMAD UR19, UR19, UR8, UR12 ;  /* 0x00000008131372a4 */ /* 0x000fe2000f8e020c */
[----:B------:R-:W-:Y:S01]  /*c510*/  R2UR UR12, R11 ;  /* 0x000000000b0c72ca */ /* 0x000fe200000e0000 */
[----:B------:R-:W-:Y:S01]  /*c520*/  UIADD3 UR10, -UR22, URZ, URZ ;  /* 0x0000003f160a7290 */ /* 0x000fe2000fffe13f */
[----:B------:R-:W-:Y:S01]  /*c530*/  SEL R11, R15, RZ, P3 ;  /* 0x000000ff0f0b7207 */ /* 0x000fe20001800000 */
[----:B------:R-:W-:Y:S01]  /*c540*/  UIMAD UR8, UR24, UR25, UR13 ;  /* 0x00000019180872a4 */ /* 0x000fe2000f8e020d */
[----:B------:R-:W-:Y:S01]  /*c550*/  R2UR UR13, R9 ;  /* 0x00000000090d72ca */ /* 0x000fe200000e0000 */
[----:B------:R-:W-:Y:S01]  /*c560*/  UIMAD UR5, UR5, UR10, UR14 ;  /* 0x0000000a050572a4 */ /* 0x000fe2000f8e020e */
[----:B------:R-:W-:Y:S01]  /*c570*/  R2UR UR14, R8 ;  /* 0x00000000080e72ca */ /* 0x000fe200000e0000 */
[----:B------:R-:W-:Y:S01]  /*c580*/  @P3 IMAD.MOV R12, RZ, RZ, R9 ;  /* 0x000000ffff0c3224 */ /* 0x000fe200078e0209 */
[----:B------:R-:W-:Y:S01]  /*c590*/  R2UR UR10, R21 ;  /* 0x00000000150a72ca */ /* 0x000fe200000e0000 */
[----:B------:R-:W-:Y:S01]  /*c5a0*/  UIMAD UR21, UR5, UR4, UR21 ;  /* 0x00000004051572a4 */ /* 0x000fe2000f8e0215 */
[----:B------:R-:W-:Y:S01]  /*c5b0*/  SEL R9, RZ, 0x1, P5 ;  /* 0x00000001ff097807 */ /* 0x000fe20002800000 */
[----:B------:R-:W-:Y:S01]  /*c5c0*/  UIADD3.X UR7, URZ, UR29, URZ, UP1, !UPT ;  /* 0x0000001d3f077290 */ /* 0x000fe20008ffe43f */
[----:B------:R-:W-:Y:S01]  /*c5d0*/  ISETP.NE.AND P4, PT, R12, R17, PT ;  /* 0x000000110c00720c */ /* 0x000fe20003f85270 */
[----:B------:R-:W-:Y:S01]  /*c5e0*/  UIMAD UR20, UR8, UR9, UR20 ;  /* 0x00000009081472a4 */ /* 0x000fe2000f8e0214 */
[----:B------:R-:W-:Y:S01]  /*c5f0*/  LOP3.LUT R6, R6, R9, RZ, 0x3c, !PT ;  /* 0x0000000906067212 */ /* 0x000fe200078e3cff */
[----:B------:R-:W-:Y:S01]  /*c600*/  UPRMT UR4, UR30, 0x5410, URZ ;  /* 0x000054101e047896 */ /* 0x000fe2000800003f */
[----:B------:R-:W-:Y:S01]  /*c610*/  SEL R9, R12, RZ, P4 ;  /* 0x000000ff0c097207 */ /* 0x000fe20002000000 */
[----:B------:R-:W-:-:S02]  /*c620*/  ULOP3.LUT UR11, UR18, 0x10, UR31, 0xf8, !UPT ;  /* 0x00000010120b7892 */ /* 0x000fc4000f8ef81f */
[----:B------:R-:W-:Y:S02]  /*c630*/  UIADD3 UR8, UR23, 0x2c000, URZ ;  /* 0x0002c00017087890 */ /* 0x000fe4000fffe03f */
[----:B------:R-:W-:Y:S01]  /*c640*/  UIADD3.X UR29, URZ, UR29, URZ, UP2, !UPT ;  /* 0x0000001d3f1d7290 */ /* 0x000fe200097fe43f */
[----:B------:R-:W-:Y:S02]  /*c650*/  UMOV UR9, UR17 ;  /* 0x0000001100097c82 */ /* 0x000fe40008000000 */
[----:B------:R1:W-:Y:S01]  /*c660*/  UTMALDG.5D.IM2COL [UR16], [UR6], UR4 ;  /* 0x00000010060073b4 */ /* 0x0003e20008060004 */
[----:B------:R-:W-:-:S04]  /*c670*/  @P4 IMAD.MOV R13, RZ, RZ, R8 ;  /* 0x000000ffff0d4224 */ /* 0x000fc800078e0208 */
[----:B------:R-:W-:Y:S01]  /*c680*/  IMAD.MOV.U32 R8, RZ, RZ, R13 ;  /* 0x000000ffff087224 */ /* 0x000fe200078e000d */
[----:B------:R1:W-:Y:S02]  /*c690*/  UTMALDG.5D.MULTICAST [UR8], [UR28], UR33, desc[UR26] ;  /* 0x00001a081c0073b4 */ /* 0x0003e40008021821 */
[----:B-1----:R-:W-:Y:S05]  /*c6a0*/  @P6 BRA `(.L_x_253) ;  /* 0xfffffff800446947 */ /* 0x002fea000383ffff */
.L_x_249:
[----:B------:R-:W-:Y:S01]  /*c6b0*/  ISETP.GE.U32.AND P2, PT, R5, 0xb, PT ;  /* 0x0000000b0500780c */ /* 0x000fe20003f46070 */
[----:B------:R-:W-:Y:S05]  /*c6c0*/  WARPSYNC.ALL ;  /* 0x0000000000007948 */ /* 0x000fea0003800000 */
[----:B------:R-:W-:-:S07]  /*c6d0*/  ELECT P1, URZ, PT ;  /* 0x00000000003f782f */ /* 0x000fce0003820000 */
[----:B------:R-:W-:-:S05]  /*c6e0*/  @P2 IMAD.WIDE.U32 R2, R5, -0x45d1745d, RZ ;  /* 0xba2e8ba305022825 */ /* 0x000fca00078e00ff */
[----:B------:R-:W-:-:S04]  /*c6f0*/  @P2 SHF.R.U32.HI R0, RZ, 0x3, R3 ;  /* 0x00000003ff002819 */ /* 0x000fc80000011603 */
[----:B------:R-:W-:-:S04]  /*c700*/  @P2 LOP3.LUT R0, R0, 0x1, RZ, 0xc0, !PT ;  /* 0x0000000100002812 */ /* 0x000fc800078ec0ff */
[----:B------:R-:W-:Y:S01]  /*c710*/  @P2 ISETP.NE.U32.AND P0, PT, R0, 0x1, PT ;  /* 0x000000010000280c */ /* 0x000fe20003f05070 */
[----:B------:R-:W-:-:S12]  /*c720*/  @!P1 EXIT ;  /* 0x000000000000994d */ /* 0x000fd80003800000 */
[----:B------:R-:W-:Y:S01]  /*c730*/  LOP3.LUT R4, R4, 0x2, RZ, 0xfc, !PT ;  /* 0x0000000204047812 */ /* 0x000fe200078efcff */
[----:B------:R-:W-:Y:S01]  /*c740*/  IMAD.MOV.U32 R0, RZ, RZ, 0x1 ;  /* 0x00000001ff007424 */ /* 0x000fe200078e00ff */
[----:B------:R-:W-:Y:S02]  /*c750*/  @P2 ISETP.NE.U32.AND.EX P0, PT, RZ, RZ, PT, P0 ;  /* 0x000000ffff00220c */ /* 0x000fe40003f05100 */
[----:B------:R-:W-:Y:S02]  /*c760*/  ISETP.NE.AND P1, PT, R4, 0x3, PT ;  /* 0x000000030400780c */ /* 0x000fe40003f25270 */
[----:B------:R-:W-:-:S11]  /*c770*/  @P2 SEL R0, RZ, 0x1, !P0 ;  /* 0x00000001ff002807 */ /* 0x000fd60004000000 */
[----:B------:R-:W-:Y:S05]  /*c780*/  @!P1 BRA `(.L_x_254) ;  /* 0x0000000000049947 */ /* 0x000fea0003800000 */
[----:B------:R-:W-:Y:S01]  /*c790*/  BPT.TRAP 0x1 ;  /* 0x000000040000795c */ /* 0x000fe20000300000 */
.L_x_254:
[----:B------:R-:W1:Y:S01]  /*c7a0*/  S2R R7, SR_CgaCtaId ;  /* 0x0000000000077919 */ /* 0x000e620000008800 */
[----:B------:R-:W-:Y:S01]  /*c7b0*/  IMAD.WIDE.U32 R2, R5, -0x45d1745d, RZ ;  /* 0xba2e8ba305027825 */ /* 0x000fe200078e00ff */
[----:B------:R-:W-:-:S04]  /*c7c0*/  MOV R4, 0x400 ;  /* 0x0000040000047802 */ /* 0x000fc80000000f00 */
[----:B------:R-:W-:-:S05]  /*c7d0*/  SHF.R.U32.HI R2, RZ, 0x3, R3 ;  /* 0x00000003ff027819 */ /* 0x000fca0000011603 */
[----:B------:R-:W-:Y:S01]  /*c7e0*/  IMAD R5, R2, -0xb, R5 ;  /* 0xfffffff502057824 */ /* 0x000fe200078e0205 */
[----:B-1----:R-:W-:-:S05]  /*c7f0*/  LEA R4, R7, R4, 0x18 ;  /* 0x0000000407047211 */ /* 0x002fca00078ec0ff */
[----:B------:R-:W-:Y:S01]  /*c800*/  VIADD R2, R4, 0x37058 ;  /* 0x0003705804027836 */ /* 0x000fe20000000000 */
[----:B------:R-:W-:-:S03]  /*c810*/  SHF.L.U32 R4, R0, 0x1f, RZ ;  /* 0x0000001f00047819 */ /* 0x000fc600000006ff */
[----:B------:R-:W-:-:S07]  /*c820*/  IMAD R3, R5, 0x8, R2 ;  /* 0x0000000805037824 */ /* 0x000fce00078e0202 */
.L_x_255:
[----:B-1----:R1:W0:Y:S02]  /*c830*/  SYNCS.PHASECHK.TRANS64.TRYWAIT P0, [R3+URZ], R4 ;  /* 0x00000004030075a7 */ /* 0x002224000800017f */
[----:B0-----:R-:W-:Y:S05]  /*c840*/  @!P0 NANOSLEEP.SYNCS 0x989680 ;  /* 0x009896800000895d */ /* 0x001fea0003900000 */
[----:B------:R-:W0:Y:S02]  /*c850*/  @!P0 SYNCS.PHASECHK.TRANS64 P0, [R3+URZ], R4 ;  /* 0x00000004030085a7 */ /* 0x000e24000800007f */
[----:B0-----:R-:W-:Y:S05]  /*c860*/  @!P0 BRA `(.L_x_255) ;  /* 0xfffffffc00f08947 */ /* 0x001fea000383ffff */
[----:B------:R-:W-:-:S05]  /*c870*/  VIADD R5, R5, 0x1 ;  /* 0x0000000105057836 */ /* 0x000fca0000000000 */
[----:B------:R-:W-:-:S04]  /*c880*/  ISETP.NE.AND P0, PT, R5, 0xb, PT ;  /* 0x0000000b0500780c */ /* 0x000fc80003f05270 */
[----:B-1----:R-:W-:Y:S02]  /*c890*/  SEL R3, RZ, 0x1, P0 ;  /* 0x00000001ff037807 */ /* 0x002fe40000000000 */
[----:B------:R-:W-:Y:S02]  /*c8a0*/  SEL R5, R5, RZ, P0 ;  /* 0x000000ff05057207 */ /* 0x000fe40000000000 */
[----:B------:R-:W-:-:S03]  /*c8b0*/  LOP3.LUT R7, R0, R3, RZ, 0x3c, !PT ;  /* 0x0000000300077212 */ /* 0x000fc600078e3cff */
[----:B------:R-:W-:Y:S01]  /*c8c0*/  IMAD R0, R5, 0x8, R2 ;  /* 0x0000000805007824 */ /* 0x000fe200078e0202 */
[----:B------:R-:W-:-:S07]  /*c8d0*/  SHF.L.U32 R3, R7, 0x1f, RZ ;  /* 0x0000001f07037819 */ /* 0x000fce00000006ff */
.L_x_256:
[----:B0-----:R0:W1:Y:S02]  /*c8e0*/  SYNCS.PHASECHK.TRANS64.TRYWAIT P0, [R0+URZ], R3 ;  /* 0x00000003000075a7 */ /* 0x001064000800017f */
[----:B-1----:R-:W-:Y:S05]  /*c8f0*/  @!P0 NANOSLEEP.SYNCS 0x989680 ;  /* 0x009896800000895d */ /* 0x002fea0003900000 */
[----:B------:R-:W1:Y:S02]  /*c900*/  @!P0 SYNCS.PHASECHK.TRANS64 P0, [R0+URZ], R3 ;  /* 0x00000003000085a7 */ /* 0x000e64000800007f */
[----:B-1----:R-:W-:Y:S05]  /*c910*/  @!P0 BRA `(.L_x_256) ;  /* 0xfffffffc00f08947 */ /* 0x002fea000383ffff */
[----:B------:R-:W-:-:S05]  /*c920*/  VIADD R5, R5, 0x1 ;  /* 0x0000000105057836 */ /* 0x000fca0000000000 */
[----:B------:R-:W-:-:S04]  /*c930*/  ISETP.NE.AND P0, PT, R5, 0xb, PT ;  /* 0x0000000b0500780c */ /* 0x000fc80003f05270 */
[----:B0-----:R-:W-:Y:S02]  /*c940*/  SEL R0, RZ, 0x1, P0 ;  /* 0x00000001ff007807 */ /* 0x001fe40000000000 */
[----:B------:R-:W-:Y:S02]  /*c950*/  SEL R5, R5, RZ, P0 ;  /* 0x000000ff05057207 */ /* 0x000fe40000000000 */
[----:B------:R-:W-:-:S03]  /*c960*/  LOP3.LUT R7, R7, R0, RZ, 0x3c, !PT ;  /* 0x0000000007077212 */ /* 0x000fc600078e3cff */
[----:B------:R-:W-:Y:S01]  /*c970*/  IMAD R0, R5, 0x8, R2 ;  /* 0x0000000805007824 */ /* 0x000fe200078e0202 */
[----:B------:R-:W-:-:S07]  /*c980*/  SHF.L.U32 R3, R7, 0x1f, RZ ;  /* 0x0000001f07037819 */ /* 0x000fce00000006ff */
.L_x_257:
        /* <DEDUP_REMOVED lines=11> */
.L_x_258:
        /* <DEDUP_REMOVED lines=11> */
.L_x_259:
        /* <DEDUP_REMOVED lines=11> */
.L_x_260:
        /* <DEDUP_REMOVED lines=11> */
.L_x_261:
        /* <DEDUP_REMOVED lines=11> */
.L_x_262:
        /* <DEDUP_REMOVED lines=11> */
.L_x_263:
        /* <DEDUP_REMOVED lines=11> */
.L_x_264:
        /* <DEDUP_REMOVED lines=11> */
.L_x_265:
[----:B0-----:R0:W1:Y:S02]  /*cf10*/  SYNCS.PHASECHK.TRANS64.TRYWAIT P0, [R5+URZ], R0 ;  /* 0x00000000050075a7 */ /* 0x001064000800017f */
[----:B-1----:R-:W-:Y:S05]  /*cf20*/  @!P0 NANOSLEEP.SYNCS 0x989680 ;  /* 0x009896800000895d */ /* 0x002fea0003900000 */
[----:B------:R-:W1:Y:S02]  /*cf30*/  @!P0 SYNCS.PHASECHK.TRANS64 P0, [R5+URZ], R0 ;  /* 0x00000000050085a7 */ /* 0x000e64000800007f */
[----:B-1----:R-:W-:Y:S05]  /*cf40*/  @P0 EXIT ;  /* 0x000000000000094d */ /* 0x002fea0003800000 */
[----:B------:R-:W-:Y:S05]  /*cf50*/  BRA `(.L_x_265) ;  /* 0xfffffffc00ec7947 */ /* 0x000fea000383ffff */
.L_x_266:
[----:B------:R-:W-:-:S00]  /*cf60*/  BRA `(.L_x_266) ;  /* 0xfffffffc00fc7947 */ /* 0x000fc0000383ffff */
[----:B------:R-:W-:-:S00]  /*cf70*/  NOP ;  /* 0x0000000000007918 */ /* 0x000fc00000000000 */
        /* <DEDUP_REMOVED lines=8> */
.L_x_267:


//--------------------- .nv.shared._ZN7cutlass13device_kernelINS_4conv6kernel13ConvUniversalINS1_16ConvProblemShapeILNS1_8OperatorE1ELi3EEENS1_10collective14CollectiveConvINS1_46MainloopSm90TmaGmmaWarpSpecializedImplicitGemmILS5_1ELi11ELi3EN4cute5tupleIJNSA_1CILi2EEENSC_ILi1EEESE_EEENS1_36KernelImplicitTmaWarpSpecializedSm90ELi1EEENSB_IJNSC_ILi256EEENSC_ILi64EEENSB_IJNSC_ILi32EEEEEEEEENS_6half_tESN_NSA_8TiledMMAINSA_8MMA_AtomIJNSA_4SM904GMMA25MMA_64x64x16_F32F16F16_SSILNSR_5MajorE0ELST_1ELNSR_7ScaleInE1ELSU_1EEEEEENSA_6LayoutINSB_IJSE_SE_SE_EEENSB_IJNSC_ILi0EEESZ_SZ_EEEEENSB_IJNSA_10UnderscoreES12_S12_EEEEENS7_6detail26Sm90ImplicitGemmTileTraitsINSA_20SM90_TMA_LOAD_IM2COLENSA_14ComposedLayoutINSA_7SwizzleILi2ELi4ELi3EEENSA_18smem_ptr_flag_bitsILi16EEENSX_INSB_IJNSB_IJNSC_ILi8EEESK_EEENSB_IJSK_SE_EEENSB_IJSE_NSC_ILi11EEEEEEEEENSB_IJNSB_IJSK_SI_EEENSB_IJSE_SZ_EEENSB_IJSZ_NSC_ILi8192EEEEEEEEEEEEEvEENS16_INSA_23SM90_TMA_LOAD_MULTICASTENS18_INS19_ILi3ELi4ELi3EEES1C_NSX_INSB_IJNSB_IJSJ_SE_EEENSB_IJS1D_NSC_ILi4EEEEEES1H_EEENSB_IJS1K_NSB_IJSJ_NSC_ILi512EEEEEENSB_IJSZ_NSC_ILi2048EEEEEEEEEEEEEvEEEENS_8epilogue10collective6detail29Sm90TmaWarpSpecializedAdapterINS27_15DefaultEpilogueISN_NSB_IJNSB_IJllllEEESE_SZ_EEES2C_NS26_6thread17LinearCombinationISN_Li1EffLNS2D_9ScaleType4KindE0ELNS_15FloatRoundStyleE2ESN_EENS_4gemm15EpilogueDefaultEEEEEvvEEEEvNT_6ParamsE --------------------------
	.section	.nv.shared._ZN7cutlass13device_kernelINS_4conv6kernel13ConvUniversalINS1_16ConvProblemShapeILNS1_8OperatorE1ELi3EEENS1_10collective14CollectiveConvINS1_46MainloopSm90TmaGmmaWarpSpecializedImplicitGemmILS5_1ELi11ELi3EN4cute5tupleIJNSA_1CILi2EEENSC_ILi1EEESE_EEENS1_36KernelImplicitTmaWarpSpecializedSm90ELi1EEENSB_IJNSC_ILi256EEENSC_ILi64EEENSB_IJNSC_ILi32EEEEEEEEENS_6half_tESN_NSA_8TiledMMAINSA_8MMA_AtomIJNSA_4SM904GMMA25MMA_64x64x16_F32F16F16_SSILNSR_5MajorE0ELST_1ELNSR_7ScaleInE1ELSU_1EEEEEENSA_6LayoutINSB_IJSE_SE_SE_EEENSB_IJNSC_ILi0EEESZ_SZ_EEEEENSB_IJNSA_10UnderscoreES12_S12_EEEEENS7_6detail26Sm90ImplicitGemmTileTraitsINSA_20SM90_TMA_LOAD_IM2COLENSA_14ComposedLayoutINSA_7SwizzleILi2ELi4ELi3EEENSA_18smem_ptr_flag_bitsILi16EEENSX_INSB_IJNSB_IJNSC_ILi8EEESK_EEENSB_IJSK_SE_EEENSB_IJSE_NSC_ILi11EEEEEEEEENSB_IJNSB_IJSK_SI_EEENSB_IJSE_SZ_EEENSB_IJSZ_NSC_ILi8192EEEEEEEEEEEEEvEENS16_INSA_23SM90_TMA_LOAD_MULTICASTENS18_INS19_ILi3ELi4ELi3EEES1C_NSX_INSB_IJNSB_IJSJ_SE_EEENSB_IJS1D_NSC_ILi4EEEEEES1H_EEENSB_IJS1K_NSB_IJSJ_NSC_ILi512EEEEEENSB_IJSZ_NSC_ILi2048EEEEEEEEEEEEEvEEEENS_8epilogue10collective6detail29Sm90TmaWarpSpecializedAdapterINS27_15DefaultEpilogueISN_NSB_IJNSB_IJllllEEESE_SZ_EEES2C_NS26_6thread17LinearCombinationISN_Li1EffLNS2D_9ScaleType4KindE0ELNS_15FloatRoundStyleE2ESN_EENS_4gemm15EpilogueDefaultEEEEEvvEEEEvNT_6ParamsE,"aw",@nobits
	.sectionflags	@""
	.align	16
	.zero		1024


//--------------------- .nv.shared.reserved.0     --------------------------
	.section	.nv.shared.reserved.0,"aw",@nobits
	.weak		__nv_reservedSMEM_offset_0_alias
	.size		__nv_reservedSMEM_offset_0_alias, 0, 0
	.other		__nv_reservedSMEM_offset_0_alias,@"STO_CUDA_RESERVED_SHARED STV_DEFAULT"
__nv_reservedSMEM_offset_0_alias:
	.zero		0


//--------------------- .nv.global                --------------------------
	.section	.nv.global,"aw",@nobits
.nv.global:
	.type		_ZN39_INTERNAL_c33299e1_4_k_cu_b56008b4_29614cute1_E,@object
	.size		_ZN39_INTERNAL_c33299e1_4_k_cu_b56008b4_29614cute1_E,(_ZN39_INTERNAL_c33299e1_4_k_cu_b56008b4_29614cuda3std3__45__cpo6cbeginE - _ZN39_INTERNAL_c33299e1_4_k_cu_b56008b4_29614cute1_E)
_ZN39_INTERNAL_c33299e1_4_k_cu_b56008b4_29614cute1_E:
	.zero		1
	.type		_ZN39_INTERNAL_c33299e1_4_k_cu_b56008b4_29614cuda3std3__45__cpo6cbeginE,@object
	.size		_ZN39_INTERNAL_c33299e1_4_k_cu_b56008b4_29614cuda3std3__45__cpo6cbeginE,(_ZN39_INTERNAL_c33299e1_4_k_cu_b56008b4_29614cuda3std3__48in_placeE - _ZN39_INTERNAL_c33299e1_4_k_cu_b56008b4_29614cuda3std3__45__cpo6cbeginE)
_ZN39_INTERNAL_c33299e1_4_k_cu_b56008b4_29614cuda3std3__45__cpo6cbeginE:
	.zero		1
	.type		_ZN39_INTERNAL_c33299e1_4_k_cu_b56008b4_29614cuda3std3__48in_placeE,@object
	.size		_ZN39_INTERNAL_c33299e1_4_k_cu_b56008b4_29614cuda3std3__48in_placeE,(_ZN39_INTERNAL_c33299e1_4_k_cu_b56008b4_29614cuda3std6ranges3__45__cpo9iter_moveE - _ZN39_INTERNAL_c33299e1_4_k_cu_b56008b4_29614cuda3std3__48in_placeE)
_ZN39_INTERNAL_c33299e1_4_k_cu_b56008b4_29614cuda3std3__48in_placeE:
	.zero		1
	.type		_ZN39_INTERNAL_c33299e1_4_k_cu_b56008b4_29614cuda3std6ranges3__45__cpo9iter_moveE,@object
	.size		_ZN39_INTERNAL_c33299e1_4_k_cu_b56008b4_29614cuda3std6ranges3__45__cpo9iter_moveE,(_ZN39_INTERNAL_c33299e1_4_k_cu_b56008b4_29614cuda3std3__45__cpo5beginE - _ZN39_INTERNAL_c33299e1_4_k_cu_b56008b4_29614cuda3std6ranges3__45__cpo9iter_moveE)
_ZN39_INTERNAL_c33299e1_4_k_cu_b56008b4_29614cuda3std6ranges3__45__cpo9iter_moveE:
	.zero		1
	.type		_ZN39_INTERNAL_c33299e1_4_k_cu_b56008b4_29614cuda3std3__45__cpo5beginE,@object
	.size		_ZN39_INTERNAL_c33299e1_4_k_cu_b56008b4_29614cuda3std3__45__cpo5beginE,(_ZN39_INTERNAL_c33299e1_4_k_cu_b56008b4_29614cuda3std3__441_GLOBAL__N__c33299e1_4_k_cu_b56008b4_29616ignoreE - _ZN39_INTERNAL_c33299e1_4_k_cu_b56008b4_29614cuda3std3__45__cpo5beginE)
_ZN39_INTERNAL_c33299e1_4_k_cu_b56008b4_29614cuda3std3__45__cpo5beginE:
	.zero		1
	.type		_ZN39_INTERNAL_c33299e1_4_k_cu_b56008b4_29614cuda3std3__441_GLOBAL__N__c33299e1_4_k_cu_b56008b4_29616ignoreE,@object
	.size		_ZN39_INTERNAL_c33299e1_4_k_cu_b56008b4_29614cuda3std3__441_GLOBAL__N__c33299e1_4_k_cu_b56008b4_29616ignoreE,(_ZN39_INTERNAL_c33299e1_4_k_cu_b56008b4_29614cute7productE - _ZN39_INTERNAL_c33299e1_4_k_cu_b56008b4_29614cuda3std3__441_GLOBAL__N__c33299e1_4_k_cu_b56008b4_29616ignoreE)
_ZN39_INTERNAL_c33299e1_4_k_cu_b56008b4_29614cuda3std3__441_GLOBAL__N__c33299e1_4_k_cu_b56008b4_29616ignoreE:
	.zero		1
	.type		_ZN39_INTERNAL_c33299e1_4_k_cu_b56008b4_29614cute7productE,@object
	.size		_ZN39_INTERNAL_c33299e1_4_k_cu_b56008b4_29614cute7productE,(_ZN39_INTERNAL_c33299e1_4_k_cu_b56008b4_29614cuda3std3__45__cpo3endE - _ZN39_INTERNAL_c33299e1_4_k_cu_b56008b4_29614cute7productE)
_ZN39_INTERNAL_c33299e1_4_k_cu_b56008b4_29614cute7productE:
	.zero		1
	.type		_ZN39_INTERNAL_c33299e1_4_k_cu_b56008b4_29614cuda3std3__45__cpo3endE,@object
	.size		_ZN39_INTERNAL_c33299e1_4_k_cu_b56008b4_29614cuda3std3__45__cpo3endE,(_ZN39_INTERNAL_c33299e1_4_k_cu_b56008b4_29614cuda3std3__419piecewise_constructE - _ZN39_INTERNAL_c33299e1_4_k_cu_b56008b4_29614cuda3std3__45__cpo3endE)
_ZN39_INTERNAL_c33299e1_4_k_cu_b56008b4_29614cuda3std3__45__cpo3endE:
	.zero		1
	.type		_ZN39_INTERNAL_c33299e1_4_k_cu_b56008b4_29614cuda3std3__419piecewise_constructE,@object
	.size		_ZN39_INTERNAL_c33299e1_4_k_cu_b56008b4_29614cuda3std3__419piecewise_constructE,(_ZN39_INTERNAL_c33299e1_4_k_cu_b56008b4_29614cuda3std3__45__cpo4cendE - _ZN39_INTERNAL_c33299e1_4_k_cu_b56008b4_29614cuda3std3__419piecewise_constructE)
_ZN39_INTERNAL_c33299e1_4_k_cu_b56008b4_29614cuda3std3__419piecewise_constructE:
	.zero		1
	.type		_ZN39_INTERNAL_c33299e1_4_k_cu_b56008b4_29614cuda3std3__45__cpo4cendE,@object
	.size		_ZN39_INTERNAL_c33299e1_4_k_cu_b56008b4_29614cuda3std3__45__cpo4cendE,(_ZN39_INTERNAL_c33299e1_4_k_cu_b56008b4_29614cuda3std6ranges3__45__cpo4swapE - _ZN39_INTERNAL_c33299e1_4_k_cu_b56008b4_29614cuda3std3__45__cpo4cendE)
_ZN39_INTERNAL_c33299e1_4_k_cu_b56008b4_29614cuda3std3__45__cpo4cendE:
	.zero		1
	.type		_ZN39_INTERNAL_c33299e1_4_k_cu_b56008b4_29614cuda3std6ranges3__45__cpo4swapE,@object
	.size		_ZN39_INTERNAL_c33299e1_4_k_cu_b56008b4_29614cuda3std6ranges3__45__cpo4swapE,(.L_7 - _ZN39_INTERNAL_c33299e1_4_k_cu_b56008b4_29614cuda3std6ranges3__45__cpo4swapE)
_ZN39_INTERNAL_c33299e1_4_k_cu_b56008b4_29614cuda3std6ranges3__45__cpo4swapE:
	.zero		1
.L_7:


//--------------------- .nv.constant0._ZN7cutlass13device_kernelINS_4conv6kernel13ConvUniversalINS1_16ConvProblemShapeILNS1_8OperatorE1ELi3EEENS1_10collective14CollectiveConvINS1_46MainloopSm90TmaGmmaWarpSpecializedImplicitGemmILS5_1ELi11ELi3EN4cute5tupleIJNSA_1CILi2EEENSC_ILi1EEESE_EEENS1_36KernelImplicitTmaWarpSpecializedSm90ELi1EEENSB_IJNSC_ILi256EEENSC_ILi64EEENSB_IJNSC_ILi32EEEEEEEEENS_6half_tESN_NSA_8TiledMMAINSA_8MMA_AtomIJNSA_4SM904GMMA25MMA_64x64x16_F32F16F16_SSILNSR_5MajorE0ELST_1ELNSR_7ScaleInE1ELSU_1EEEEEENSA_6LayoutINSB_IJSE_SE_SE_EEENSB_IJNSC_ILi0EEESZ_SZ_EEEEENSB_IJNSA_10UnderscoreES12_S12_EEEEENS7_6detail26Sm90ImplicitGemmTileTraitsINSA_20SM90_TMA_LOAD_IM2COLENSA_14ComposedLayoutINSA_7SwizzleILi2ELi4ELi3EEENSA_18smem_ptr_flag_bitsILi16EEENSX_INSB_IJNSB_IJNSC_ILi8EEESK_EEENSB_IJSK_SE_EEENSB_IJSE_NSC_ILi11EEEEEEEEENSB_IJNSB_IJSK_SI_EEENSB_IJSE_SZ_EEENSB_IJSZ_NSC_ILi8192EEEEEEEEEEEEEvEENS16_INSA_23SM90_TMA_LOAD_MULTICASTENS18_INS19_ILi3ELi4ELi3EEES1C_NSX_INSB_IJNSB_IJSJ_SE_EEENSB_IJS1D_NSC_ILi4EEEEEES1H_EEENSB_IJS1K_NSB_IJSJ_NSC_ILi512EEEEEENSB_IJSZ_NSC_ILi2048EEEEEEEEEEEEEvEEEENS_8epilogue10collective6detail29Sm90TmaWarpSpecializedAdapterINS27_15DefaultEpilogueISN_NSB_IJNSB_IJllllEEESE_SZ_EEES2C_NS26_6thread17LinearCombinationISN_Li1EffLNS2D_9ScaleType4KindE0ELNS_15FloatRoundStyleE2ESN_EENS_4gemm15EpilogueDefaultEEEEEvvEEEEvNT_6ParamsE --------------------------
	.section	.nv.constant0._ZN7cutlass13device_kernelINS_4conv6kernel13ConvUniversalINS1_16ConvProblemShapeILNS1_8OperatorE1ELi3EEENS1_10collective14CollectiveConvINS1_46MainloopSm90TmaGmmaWarpSpecializedImplicitGemmILS5_1ELi11ELi3EN4cute5tupleIJNSA_1CILi2EEENSC_ILi1EEESE_EEENS1_36KernelImplicitTmaWarpSpecializedSm90ELi1EEENSB_IJNSC_ILi256EEENSC_ILi64EEENSB_IJNSC_ILi32EEEEEEEEENS_6half_tESN_NSA_8TiledMMAINSA_8MMA_AtomIJNSA_4SM904GMMA25MMA_64x64x16_F32F16F16_SSILNSR_5MajorE0ELST_1ELNSR_7ScaleInE1ELSU_1EEEEEENSA_6LayoutINSB_IJSE_SE_SE_EEENSB_IJNSC_ILi0EEESZ_SZ_EEEEENSB_IJNSA_10UnderscoreES12_S12_EEEEENS7_6detail26Sm90ImplicitGemmTileTraitsINSA_20SM90_TMA_LOAD_IM2COLENSA_14ComposedLayoutINSA_7SwizzleILi2ELi4ELi3EEENSA_18smem_ptr_flag_bitsILi16EEENSX_INSB_IJNSB_IJNSC_ILi8EEESK_EEENSB_IJSK_SE_EEENSB_IJSE_NSC_ILi11EEEEEEEEENSB_IJNSB_IJSK_SI_EEENSB_IJSE_SZ_EEENSB_IJSZ_NSC_ILi8192EEEEEEEEEEEEEvEENS16_INSA_23SM90_TMA_LOAD_MULTICASTENS18_INS19_ILi3ELi4ELi3EEES1C_NSX_INSB_IJNSB_IJSJ_SE_EEENSB_IJS1D_NSC_ILi4EEEEEES1H_EEENSB_IJS1K_NSB_IJSJ_NSC_ILi512EEEEEENSB_IJSZ_NSC_ILi2048EEEEEEEEEEEEEvEEEENS_8epilogue10collective6detail29Sm90TmaWarpSpecializedAdapterINS27_15DefaultEpilogueISN_NSB_IJNSB_IJllllEEESE_SZ_EEES2C_NS26_6thread17LinearCombinationISN_Li1EffLNS2D_9ScaleType4KindE0ELNS_15FloatRoundStyleE2ESN_EENS_4gemm15EpilogueDefaultEEEEEvvEEEEvNT_6ParamsE,"a",@progbits
	.sectionflags	@""
	.align	4
.nv.constant0._ZN7cutlass13device_kernelINS_4conv6kernel13ConvUniversalINS1_16ConvProblemShapeILNS1_8OperatorE1ELi3EEENS1_10collective14CollectiveConvINS1_46MainloopSm90TmaGmmaWarpSpecializedImplicitGemmILS5_1ELi11ELi3EN4cute5tupleIJNSA_1CILi2EEENSC_ILi1EEESE_EEENS1_36KernelImplicitTmaWarpSpecializedSm90ELi1EEENSB_IJNSC_ILi256EEENSC_ILi64EEENSB_IJNSC_ILi32EEEEEEEEENS_6half_tESN_NSA_8TiledMMAINSA_8MMA_AtomIJNSA_4SM904GMMA25MMA_64x64x16_F32F16F16_SSILNSR_5MajorE0ELST_1ELNSR_7ScaleInE1ELSU_1EEEEEENSA_6LayoutINSB_IJSE_SE_SE_EEENSB_IJNSC_ILi0EEESZ_SZ_EEEEENSB_IJNSA_10UnderscoreES12_S12_EEEEENS7_6detail26Sm90ImplicitGemmTileTraitsINSA_20SM90_TMA_LOAD_IM2COLENSA_14ComposedLayoutINSA_7SwizzleILi2ELi4ELi3EEENSA_18smem_ptr_flag_bitsILi16EEENSX_INSB_IJNSB_IJNSC_ILi8EEESK_EEENSB_IJSK_SE_EEENSB_IJSE_NSC_ILi11EEEEEEEEENSB_IJNSB_IJSK_SI_EEENSB_IJSE_SZ_EEENSB_IJSZ_NSC_ILi8192EEEEEEEEEEEEEvEENS16_INSA_23SM90_TMA_LOAD_MULTICASTENS18_INS19_ILi3ELi4ELi3EEES1C_NSX_INSB_IJNSB_IJSJ_SE_EEENSB_IJS1D_NSC_ILi4EEEEEES1H_EEENSB_IJS1K_NSB_IJSJ_NSC_ILi512EEEEEENSB_IJSZ_NSC_ILi2048EEEEEEEEEEEEEvEEEENS_8epilogue10collective6detail29Sm90TmaWarpSpecializedAdapterINS27_15DefaultEpilogueISN_NSB_IJNSB_IJllllEEESE_SZ_EEES2C_NS26_6thread17LinearCombinationISN_Li1EffLNS2D_9ScaleType4KindE0ELNS_15FloatRoundStyleE2ESN_EENS_4gemm15EpilogueDefaultEEEEEvvEEEEvNT_6ParamsE:
	.zero		1664


//--------------------- SYMBOLS --------------------------

	.type		.nv.reservedSmem.offset0,@object
	.size		.nv.reservedSmem.offset0,0x4
